//
// Generated by NVIDIA NVVM Compiler
//
// Compiler Build ID: CL-36424714
// Cuda compilation tools, release 13.0, V13.0.88
// Based on NVVM 20.0.0
//

.version 9.0
.target sm_100
.address_size 64

	// .globl	_Z8calcFreqPiS_S_Pfiii

.visible .entry _Z8calcFreqPiS_S_Pfiii(
	.param .u64 .ptr .align 1 _Z8calcFreqPiS_S_Pfiii_param_0,
	.param .u64 .ptr .align 1 _Z8calcFreqPiS_S_Pfiii_param_1,
	.param .u64 .ptr .align 1 _Z8calcFreqPiS_S_Pfiii_param_2,
	.param .u64 .ptr .align 1 _Z8calcFreqPiS_S_Pfiii_param_3,
	.param .u32 _Z8calcFreqPiS_S_Pfiii_param_4,
	.param .u32 _Z8calcFreqPiS_S_Pfiii_param_5,
	.param .u32 _Z8calcFreqPiS_S_Pfiii_param_6
)
{
	.reg .pred 	%p<8>;
	.reg .b32 	%r<55>;
	.reg .b32 	%f<11>;
	.reg .b64 	%rd<36>;

	ld.param.u64 	%rd6, [_Z8calcFreqPiS_S_Pfiii_param_0];
	ld.param.u64 	%rd7, [_Z8calcFreqPiS_S_Pfiii_param_1];
	ld.param.u64 	%rd8, [_Z8calcFreqPiS_S_Pfiii_param_2];
	ld.param.u64 	%rd9, [_Z8calcFreqPiS_S_Pfiii_param_3];
	ld.param.u32 	%r22, [_Z8calcFreqPiS_S_Pfiii_param_4];
	ld.param.u32 	%r20, [_Z8calcFreqPiS_S_Pfiii_param_5];
	ld.param.u32 	%r21, [_Z8calcFreqPiS_S_Pfiii_param_6];
	cvta.to.global.u64 	%rd1, %rd9;
	cvta.to.global.u64 	%rd2, %rd8;
	cvta.to.global.u64 	%rd3, %rd7;
	cvta.to.global.u64 	%rd10, %rd6;
	mov.u32 	%r23, %ctaid.x;
	mov.u32 	%r24, %nctaid.y;
	mov.u32 	%r25, %nctaid.z;
	mov.u32 	%r26, %ntid.x;
	mov.u32 	%r27, %ctaid.y;
	mov.u32 	%r28, %ctaid.z;
	mov.u32 	%r29, %tid.x;
	mad.lo.s32 	%r30, %r23, %r24, %r27;
	mad.lo.s32 	%r31, %r30, %r25, %r28;
	mad.lo.s32 	%r1, %r31, %r26, %r29;
	mul.wide.u32 	%rd11, %r1, 4;
	add.s64 	%rd4, %rd10, %rd11;
	ld.global.u32 	%r2, [%rd4];
	add.s32 	%r3, %r22, -1;
	setp.ge.u32 	%p1, %r1, %r3;
	@%p1 bra 	$L__BB0_2;
	ld.global.u32 	%r49, [%rd4+4];
	bra.uni 	$L__BB0_4;
$L__BB0_2:
	setp.ne.s32 	%p2, %r1, %r3;
	@%p2 bra 	$L__BB0_11;
	add.s32 	%r49, %r20, -1;
$L__BB0_4:
	setp.ge.s32 	%p3, %r2, %r49;
	@%p3 bra 	$L__BB0_11;
	mul.lo.s32 	%r7, %r21, %r1;
	sub.s32 	%r32, %r49, %r2;
	and.b32  	%r8, %r32, 3;
	setp.eq.s32 	%p4, %r8, 0;
	mov.u32 	%r52, %r2;
	@%p4 bra 	$L__BB0_8;
	neg.s32 	%r50, %r8;
	mov.u32 	%r52, %r2;
$L__BB0_7:
	.pragma "nounroll";
	mul.wide.s32 	%rd12, %r52, 4;
	add.s64 	%rd13, %rd3, %rd12;
	ld.global.u32 	%r33, [%rd13];
	mul.wide.s32 	%rd14, %r33, 4;
	add.s64 	%rd15, %rd2, %rd14;
	ld.global.u32 	%r34, [%rd15];
	add.s32 	%r35, %r34, %r7;
	mul.wide.u32 	%rd16, %r35, 4;
	add.s64 	%rd17, %rd1, %rd16;
	ld.global.f32 	%f1, [%rd17];
	add.f32 	%f2, %f1, 0f3F800000;
	st.global.f32 	[%rd17], %f2;
	add.s32 	%r52, %r52, 1;
	add.s32 	%r50, %r50, 1;
	setp.ne.s32 	%p5, %r50, 0;
	@%p5 bra 	$L__BB0_7;
$L__BB0_8:
	sub.s32 	%r36, %r2, %r49;
	setp.gt.u32 	%p6, %r36, -4;
	@%p6 bra 	$L__BB0_11;
	sub.s32 	%r53, %r52, %r49;
	add.s64 	%rd5, %rd3, 8;
$L__BB0_10:
	mul.wide.s32 	%rd18, %r52, 4;
	add.s64 	%rd19, %rd5, %rd18;
	ld.global.u32 	%r37, [%rd19+-8];
	mul.wide.s32 	%rd20, %r37, 4;
	add.s64 	%rd21, %rd2, %rd20;
	ld.global.u32 	%r38, [%rd21];
	add.s32 	%r39, %r38, %r7;
	mul.wide.u32 	%rd22, %r39, 4;
	add.s64 	%rd23, %rd1, %rd22;
	ld.global.f32 	%f3, [%rd23];
	add.f32 	%f4, %f3, 0f3F800000;
	st.global.f32 	[%rd23], %f4;
	ld.global.u32 	%r40, [%rd19+-4];
	mul.wide.s32 	%rd24, %r40, 4;
	add.s64 	%rd25, %rd2, %rd24;
	ld.global.u32 	%r41, [%rd25];
	add.s32 	%r42, %r41, %r7;
	mul.wide.u32 	%rd26, %r42, 4;
	add.s64 	%rd27, %rd1, %rd26;
	ld.global.f32 	%f5, [%rd27];
	add.f32 	%f6, %f5, 0f3F800000;
	st.global.f32 	[%rd27], %f6;
	ld.global.u32 	%r43, [%rd19];
	mul.wide.s32 	%rd28, %r43, 4;
	add.s64 	%rd29, %rd2, %rd28;
	ld.global.u32 	%r44, [%rd29];
	add.s32 	%r45, %r44, %r7;
	mul.wide.u32 	%rd30, %r45, 4;
	add.s64 	%rd31, %rd1, %rd30;
	ld.global.f32 	%f7, [%rd31];
	add.f32 	%f8, %f7, 0f3F800000;
	st.global.f32 	[%rd31], %f8;
	ld.global.u32 	%r46, [%rd19+4];
	mul.wide.s32 	%rd32, %r46, 4;
	add.s64 	%rd33, %rd2, %rd32;
	ld.global.u32 	%r47, [%rd33];
	add.s32 	%r48, %r47, %r7;
	mul.wide.u32 	%rd34, %r48, 4;
	add.s64 	%rd35, %rd1, %rd34;
	ld.global.f32 	%f9, [%rd35];
	add.f32 	%f10, %f9, 0f3F800000;
	st.global.f32 	[%rd35], %f10;
	add.s32 	%r52, %r52, 4;
	add.s32 	%r53, %r53, 4;
	setp.ne.s32 	%p7, %r53, 0;
	@%p7 bra 	$L__BB0_10;
$L__BB0_11:
	ret;

}
	// .globl	_Z22calcTotalTermsPerClassPfPiii
.visible .entry _Z22calcTotalTermsPerClassPfPiii(
	.param .u64 .ptr .align 1 _Z22calcTotalTermsPerClassPfPiii_param_0,
	.param .u64 .ptr .align 1 _Z22calcTotalTermsPerClassPfPiii_param_1,
	.param .u32 _Z22calcTotalTermsPerClassPfPiii_param_2,
	.param .u32 _Z22calcTotalTermsPerClassPfPiii_param_3
)
{
	.reg .pred 	%p<11>;
	.reg .b32 	%r<201>;
	.reg .b32 	%f<30>;
	.reg .b64 	%rd<66>;

	ld.param.u64 	%rd3, [_Z22calcTotalTermsPerClassPfPiii_param_0];
	ld.param.u32 	%r83, [_Z22calcTotalTermsPerClassPfPiii_param_2];
	ld.param.u32 	%r84, [_Z22calcTotalTermsPerClassPfPiii_param_3];
	cvta.to.global.u64 	%rd1, %rd3;
	mov.u32 	%r85, %ctaid.x;
	mov.u32 	%r86, %nctaid.y;
	mov.u32 	%r87, %nctaid.z;
	mov.u32 	%r88, %ntid.x;
	mov.u32 	%r89, %ctaid.y;
	mov.u32 	%r90, %ctaid.z;
	mov.u32 	%r1, %tid.x;
	mad.lo.s32 	%r91, %r85, %r86, %r89;
	mad.lo.s32 	%r92, %r91, %r87, %r90;
	mul.lo.s32 	%r2, %r92, %r88;
	add.s32 	%r3, %r2, %r1;
	setp.ge.u32 	%p1, %r3, %r84;
	@%p1 bra 	$L__BB1_15;
	setp.lt.s32 	%p2, %r83, 1;
	mov.b32 	%r200, 0;
	@%p2 bra 	$L__BB1_14;
	and.b32  	%r4, %r83, 15;
	setp.lt.u32 	%p3, %r83, 16;
	mov.b32 	%r192, 0;
	mov.u32 	%r200, %r192;
	@%p3 bra 	$L__BB1_5;
	and.b32  	%r192, %r83, 2147483632;
	neg.s32 	%r186, %r192;
	add.s32 	%r97, %r1, %r84;
	add.s32 	%r185, %r97, %r2;
	shl.b32 	%r8, %r84, 4;
	shl.b32 	%r98, %r84, 1;
	add.s32 	%r184, %r3, %r98;
	mad.lo.s32 	%r183, %r84, 3, %r3;
	shl.b32 	%r99, %r84, 2;
	add.s32 	%r182, %r3, %r99;
	mad.lo.s32 	%r181, %r84, 5, %r3;
	mad.lo.s32 	%r180, %r84, 6, %r3;
	mad.lo.s32 	%r179, %r84, 7, %r3;
	shl.b32 	%r100, %r84, 3;
	add.s32 	%r178, %r3, %r100;
	mad.lo.s32 	%r177, %r84, 9, %r3;
	mad.lo.s32 	%r176, %r84, 10, %r3;
	mad.lo.s32 	%r175, %r84, 11, %r3;
	mad.lo.s32 	%r174, %r84, 12, %r3;
	mad.lo.s32 	%r173, %r84, 13, %r3;
	mad.lo.s32 	%r172, %r84, 14, %r3;
	mad.lo.s32 	%r171, %r84, 15, %r3;
	mov.b32 	%r200, 0;
	mov.u32 	%r170, %r3;
$L__BB1_4:
	.pragma "nounroll";
	mul.wide.u32 	%rd4, %r170, 4;
	add.s64 	%rd5, %rd1, %rd4;
	ld.global.f32 	%f1, [%rd5];
	cvt.rzi.s32.f32 	%r101, %f1;
	add.s32 	%r102, %r101, %r200;
	mul.wide.u32 	%rd6, %r185, 4;
	add.s64 	%rd7, %rd1, %rd6;
	ld.global.f32 	%f2, [%rd7];
	cvt.rzi.s32.f32 	%r103, %f2;
	add.s32 	%r104, %r103, %r102;
	mul.wide.u32 	%rd8, %r184, 4;
	add.s64 	%rd9, %rd1, %rd8;
	ld.global.f32 	%f3, [%rd9];
	cvt.rzi.s32.f32 	%r105, %f3;
	add.s32 	%r106, %r105, %r104;
	mul.wide.u32 	%rd10, %r183, 4;
	add.s64 	%rd11, %rd1, %rd10;
	ld.global.f32 	%f4, [%rd11];
	cvt.rzi.s32.f32 	%r107, %f4;
	add.s32 	%r108, %r107, %r106;
	mul.wide.u32 	%rd12, %r182, 4;
	add.s64 	%rd13, %rd1, %rd12;
	ld.global.f32 	%f5, [%rd13];
	cvt.rzi.s32.f32 	%r109, %f5;
	add.s32 	%r110, %r109, %r108;
	mul.wide.u32 	%rd14, %r181, 4;
	add.s64 	%rd15, %rd1, %rd14;
	ld.global.f32 	%f6, [%rd15];
	cvt.rzi.s32.f32 	%r111, %f6;
	add.s32 	%r112, %r111, %r110;
	mul.wide.u32 	%rd16, %r180, 4;
	add.s64 	%rd17, %rd1, %rd16;
	ld.global.f32 	%f7, [%rd17];
	cvt.rzi.s32.f32 	%r113, %f7;
	add.s32 	%r114, %r113, %r112;
	mul.wide.u32 	%rd18, %r179, 4;
	add.s64 	%rd19, %rd1, %rd18;
	ld.global.f32 	%f8, [%rd19];
	cvt.rzi.s32.f32 	%r115, %f8;
	add.s32 	%r116, %r115, %r114;
	mul.wide.u32 	%rd20, %r178, 4;
	add.s64 	%rd21, %rd1, %rd20;
	ld.global.f32 	%f9, [%rd21];
	cvt.rzi.s32.f32 	%r117, %f9;
	add.s32 	%r118, %r117, %r116;
	mul.wide.u32 	%rd22, %r177, 4;
	add.s64 	%rd23, %rd1, %rd22;
	ld.global.f32 	%f10, [%rd23];
	cvt.rzi.s32.f32 	%r119, %f10;
	add.s32 	%r120, %r119, %r118;
	mul.wide.u32 	%rd24, %r176, 4;
	add.s64 	%rd25, %rd1, %rd24;
	ld.global.f32 	%f11, [%rd25];
	cvt.rzi.s32.f32 	%r121, %f11;
	add.s32 	%r122, %r121, %r120;
	mul.wide.u32 	%rd26, %r175, 4;
	add.s64 	%rd27, %rd1, %rd26;
	ld.global.f32 	%f12, [%rd27];
	cvt.rzi.s32.f32 	%r123, %f12;
	add.s32 	%r124, %r123, %r122;
	mul.wide.u32 	%rd28, %r174, 4;
	add.s64 	%rd29, %rd1, %rd28;
	ld.global.f32 	%f13, [%rd29];
	cvt.rzi.s32.f32 	%r125, %f13;
	add.s32 	%r126, %r125, %r124;
	mul.wide.u32 	%rd30, %r173, 4;
	add.s64 	%rd31, %rd1, %rd30;
	ld.global.f32 	%f14, [%rd31];
	cvt.rzi.s32.f32 	%r127, %f14;
	add.s32 	%r128, %r127, %r126;
	mul.wide.u32 	%rd32, %r172, 4;
	add.s64 	%rd33, %rd1, %rd32;
	ld.global.f32 	%f15, [%rd33];
	cvt.rzi.s32.f32 	%r129, %f15;
	add.s32 	%r130, %r129, %r128;
	mul.wide.u32 	%rd34, %r171, 4;
	add.s64 	%rd35, %rd1, %rd34;
	ld.global.f32 	%f16, [%rd35];
	cvt.rzi.s32.f32 	%r131, %f16;
	add.s32 	%r200, %r131, %r130;
	add.s32 	%r186, %r186, 16;
	add.s32 	%r185, %r185, %r8;
	add.s32 	%r184, %r184, %r8;
	add.s32 	%r183, %r183, %r8;
	add.s32 	%r182, %r182, %r8;
	add.s32 	%r181, %r181, %r8;
	add.s32 	%r180, %r180, %r8;
	add.s32 	%r179, %r179, %r8;
	add.s32 	%r178, %r178, %r8;
	add.s32 	%r177, %r177, %r8;
	add.s32 	%r176, %r176, %r8;
	add.s32 	%r175, %r175, %r8;
	add.s32 	%r174, %r174, %r8;
	add.s32 	%r173, %r173, %r8;
	add.s32 	%r172, %r172, %r8;
	add.s32 	%r171, %r171, %r8;
	add.s32 	%r170, %r170, %r8;
	setp.ne.s32 	%p4, %r186, 0;
	@%p4 bra 	$L__BB1_4;
$L__BB1_5:
	setp.eq.s32 	%p5, %r4, 0;
	@%p5 bra 	$L__BB1_14;
	and.b32  	%r62, %r83, 7;
	setp.lt.u32 	%p6, %r4, 8;
	@%p6 bra 	$L__BB1_8;
	mad.lo.s32 	%r133, %r192, %r84, %r3;
	mul.wide.u32 	%rd36, %r133, 4;
	add.s64 	%rd37, %rd1, %rd36;
	ld.global.f32 	%f17, [%rd37];
	cvt.rzi.s32.f32 	%r134, %f17;
	add.s32 	%r135, %r134, %r200;
	add.s32 	%r136, %r133, %r84;
	mul.wide.u32 	%rd38, %r136, 4;
	add.s64 	%rd39, %rd1, %rd38;
	ld.global.f32 	%f18, [%rd39];
	cvt.rzi.s32.f32 	%r137, %f18;
	add.s32 	%r138, %r137, %r135;
	add.s32 	%r139, %r136, %r84;
	mul.wide.u32 	%rd40, %r139, 4;
	add.s64 	%rd41, %rd1, %rd40;
	ld.global.f32 	%f19, [%rd41];
	cvt.rzi.s32.f32 	%r140, %f19;
	add.s32 	%r141, %r140, %r138;
	add.s32 	%r142, %r139, %r84;
	mul.wide.u32 	%rd42, %r142, 4;
	add.s64 	%rd43, %rd1, %rd42;
	ld.global.f32 	%f20, [%rd43];
	cvt.rzi.s32.f32 	%r143, %f20;
	add.s32 	%r144, %r143, %r141;
	add.s32 	%r145, %r142, %r84;
	mul.wide.u32 	%rd44, %r145, 4;
	add.s64 	%rd45, %rd1, %rd44;
	ld.global.f32 	%f21, [%rd45];
	cvt.rzi.s32.f32 	%r146, %f21;
	add.s32 	%r147, %r146, %r144;
	add.s32 	%r148, %r145, %r84;
	mul.wide.u32 	%rd46, %r148, 4;
	add.s64 	%rd47, %rd1, %rd46;
	ld.global.f32 	%f22, [%rd47];
	cvt.rzi.s32.f32 	%r149, %f22;
	add.s32 	%r150, %r149, %r147;
	add.s32 	%r151, %r148, %r84;
	mul.wide.u32 	%rd48, %r151, 4;
	add.s64 	%rd49, %rd1, %rd48;
	ld.global.f32 	%f23, [%rd49];
	cvt.rzi.s32.f32 	%r152, %f23;
	add.s32 	%r153, %r152, %r150;
	add.s32 	%r154, %r151, %r84;
	mul.wide.u32 	%rd50, %r154, 4;
	add.s64 	%rd51, %rd1, %rd50;
	ld.global.f32 	%f24, [%rd51];
	cvt.rzi.s32.f32 	%r155, %f24;
	add.s32 	%r200, %r155, %r153;
	add.s32 	%r192, %r192, 8;
$L__BB1_8:
	setp.eq.s32 	%p7, %r62, 0;
	@%p7 bra 	$L__BB1_14;
	and.b32  	%r68, %r83, 3;
	setp.lt.u32 	%p8, %r62, 4;
	@%p8 bra 	$L__BB1_11;
	mad.lo.s32 	%r157, %r192, %r84, %r3;
	mul.wide.u32 	%rd52, %r157, 4;
	add.s64 	%rd53, %rd1, %rd52;
	ld.global.f32 	%f25, [%rd53];
	cvt.rzi.s32.f32 	%r158, %f25;
	add.s32 	%r159, %r158, %r200;
	add.s32 	%r160, %r157, %r84;
	mul.wide.u32 	%rd54, %r160, 4;
	add.s64 	%rd55, %rd1, %rd54;
	ld.global.f32 	%f26, [%rd55];
	cvt.rzi.s32.f32 	%r161, %f26;
	add.s32 	%r162, %r161, %r159;
	add.s32 	%r163, %r160, %r84;
	mul.wide.u32 	%rd56, %r163, 4;
	add.s64 	%rd57, %rd1, %rd56;
	ld.global.f32 	%f27, [%rd57];
	cvt.rzi.s32.f32 	%r164, %f27;
	add.s32 	%r165, %r164, %r162;
	add.s32 	%r166, %r163, %r84;
	mul.wide.u32 	%rd58, %r166, 4;
	add.s64 	%rd59, %rd1, %rd58;
	ld.global.f32 	%f28, [%rd59];
	cvt.rzi.s32.f32 	%r167, %f28;
	add.s32 	%r200, %r167, %r165;
	add.s32 	%r192, %r192, 4;
$L__BB1_11:
	setp.eq.s32 	%p9, %r68, 0;
	@%p9 bra 	$L__BB1_14;
	mad.lo.s32 	%r168, %r192, %r84, %r1;
	add.s32 	%r198, %r168, %r2;
	neg.s32 	%r197, %r68;
$L__BB1_13:
	.pragma "nounroll";
	mul.wide.u32 	%rd60, %r198, 4;
	add.s64 	%rd61, %rd1, %rd60;
	ld.global.f32 	%f29, [%rd61];
	cvt.rzi.s32.f32 	%r169, %f29;
	add.s32 	%r200, %r169, %r200;
	add.s32 	%r198, %r198, %r84;
	add.s32 	%r197, %r197, 1;
	setp.ne.s32 	%p10, %r197, 0;
	@%p10 bra 	$L__BB1_13;
$L__BB1_14:
	ld.param.u64 	%rd65, [_Z22calcTotalTermsPerClassPfPiii_param_1];
	cvta.to.global.u64 	%rd62, %rd65;
	mul.wide.u32 	%rd63, %r3, 4;
	add.s64 	%rd64, %rd62, %rd63;
	st.global.u32 	[%rd64], %r200;
$L__BB1_15:
	ret;

}
	// .globl	_Z5learnPfiiPii
.visible .entry _Z5learnPfiiPii(
	.param .u64 .ptr .align 1 _Z5learnPfiiPii_param_0,
	.param .u32 _Z5learnPfiiPii_param_1,
	.param .u32 _Z5learnPfiiPii_param_2,
	.param .u64 .ptr .align 1 _Z5learnPfiiPii_param_3,
	.param .u32 _Z5learnPfiiPii_param_4
)
{
	.reg .pred 	%p<31>;
	.reg .b32 	%r<72>;
	.reg .b32 	%f<184>;
	.reg .b64 	%rd<27>;

	ld.param.u64 	%rd6, [_Z5learnPfiiPii_param_0];
	ld.param.u32 	%r14, [_Z5learnPfiiPii_param_2];
	ld.param.u64 	%rd7, [_Z5learnPfiiPii_param_3];
	ld.param.u32 	%r15, [_Z5learnPfiiPii_param_4];
	cvta.to.global.u64 	%rd1, %rd7;
	cvta.to.global.u64 	%rd2, %rd6;
	mov.u32 	%r16, %ctaid.x;
	mov.u32 	%r17, %nctaid.y;
	mov.u32 	%r18, %nctaid.z;
	mov.u32 	%r19, %ntid.x;
	mov.u32 	%r20, %ctaid.y;
	mov.u32 	%r21, %ctaid.z;
	mov.u32 	%r22, %tid.x;
	mad.lo.s32 	%r23, %r16, %r17, %r20;
	mad.lo.s32 	%r24, %r23, %r18, %r21;
	mad.lo.s32 	%r1, %r24, %r19, %r22;
	setp.ge.u32 	%p1, %r1, %r15;
	setp.lt.s32 	%p2, %r14, 1;
	or.pred  	%p3, %p1, %p2;
	@%p3 bra 	$L__BB2_9;
	mul.lo.s32 	%r2, %r1, %r14;
	cvt.rn.f32.s32 	%f1, %r15;
	and.b32  	%r3, %r14, 3;
	setp.lt.u32 	%p4, %r14, 4;
	mov.b32 	%r71, 0;
	@%p4 bra 	$L__BB2_4;
	and.b32  	%r71, %r14, 2147483644;
	neg.s32 	%r69, %r71;
	add.s64 	%rd26, %rd1, 8;
	add.s32 	%r68, %r2, 3;
$L__BB2_3:
	.pragma "nounroll";
	add.s32 	%r26, %r68, -2;
	add.s32 	%r27, %r68, -3;
	mul.wide.u32 	%rd8, %r27, 4;
	add.s64 	%rd9, %rd2, %rd8;
	ld.global.f32 	%f2, [%rd9];
	add.f32 	%f3, %f2, 0f3F800000;
	ld.global.u32 	%r28, [%rd26+-8];
	cvt.rn.f32.s32 	%f4, %r28;
	add.f32 	%f5, %f1, %f4;
	div.rn.f32 	%f6, %f3, %f5;
	setp.lt.f32 	%p5, %f6, 0f00800000;
	mul.f32 	%f7, %f6, 0f4B000000;
	selp.f32 	%f8, %f7, %f6, %p5;
	selp.f32 	%f9, 0fC1B80000, 0f00000000, %p5;
	mov.b32 	%r29, %f8;
	add.s32 	%r30, %r29, -1059760811;
	and.b32  	%r31, %r30, -8388608;
	sub.s32 	%r32, %r29, %r31;
	mov.b32 	%f10, %r32;
	cvt.rn.f32.s32 	%f11, %r31;
	fma.rn.f32 	%f12, %f11, 0f34000000, %f9;
	add.f32 	%f13, %f10, 0fBF800000;
	fma.rn.f32 	%f14, %f13, 0fBE055027, 0f3E1039F6;
	fma.rn.f32 	%f15, %f14, %f13, 0fBDF8CDCC;
	fma.rn.f32 	%f16, %f15, %f13, 0f3E0F2955;
	fma.rn.f32 	%f17, %f16, %f13, 0fBE2AD8B9;
	fma.rn.f32 	%f18, %f17, %f13, 0f3E4CED0B;
	fma.rn.f32 	%f19, %f18, %f13, 0fBE7FFF22;
	fma.rn.f32 	%f20, %f19, %f13, 0f3EAAAA78;
	fma.rn.f32 	%f21, %f20, %f13, 0fBF000000;
	mul.f32 	%f22, %f13, %f21;
	fma.rn.f32 	%f23, %f22, %f13, %f13;
	fma.rn.f32 	%f24, %f12, 0f3F317218, %f23;
	setp.gt.u32 	%p6, %r29, 2139095039;
	fma.rn.f32 	%f25, %f8, 0f7F800000, 0f7F800000;
	selp.f32 	%f26, %f25, %f24, %p6;
	setp.eq.f32 	%p7, %f8, 0f00000000;
	selp.f32 	%f27, 0fFF800000, %f26, %p7;
	st.global.f32 	[%rd9], %f27;
	mul.wide.u32 	%rd10, %r26, 4;
	add.s64 	%rd11, %rd2, %rd10;
	ld.global.f32 	%f28, [%rd11];
	add.f32 	%f29, %f28, 0f3F800000;
	ld.global.u32 	%r33, [%rd26+-4];
	cvt.rn.f32.s32 	%f30, %r33;
	add.f32 	%f31, %f1, %f30;
	div.rn.f32 	%f32, %f29, %f31;
	setp.lt.f32 	%p8, %f32, 0f00800000;
	mul.f32 	%f33, %f32, 0f4B000000;
	selp.f32 	%f34, %f33, %f32, %p8;
	selp.f32 	%f35, 0fC1B80000, 0f00000000, %p8;
	mov.b32 	%r34, %f34;
	add.s32 	%r35, %r34, -1059760811;
	and.b32  	%r36, %r35, -8388608;
	sub.s32 	%r37, %r34, %r36;
	mov.b32 	%f36, %r37;
	cvt.rn.f32.s32 	%f37, %r36;
	fma.rn.f32 	%f38, %f37, 0f34000000, %f35;
	add.f32 	%f39, %f36, 0fBF800000;
	fma.rn.f32 	%f40, %f39, 0fBE055027, 0f3E1039F6;
	fma.rn.f32 	%f41, %f40, %f39, 0fBDF8CDCC;
	fma.rn.f32 	%f42, %f41, %f39, 0f3E0F2955;
	fma.rn.f32 	%f43, %f42, %f39, 0fBE2AD8B9;
	fma.rn.f32 	%f44, %f43, %f39, 0f3E4CED0B;
	fma.rn.f32 	%f45, %f44, %f39, 0fBE7FFF22;
	fma.rn.f32 	%f46, %f45, %f39, 0f3EAAAA78;
	fma.rn.f32 	%f47, %f46, %f39, 0fBF000000;
	mul.f32 	%f48, %f39, %f47;
	fma.rn.f32 	%f49, %f48, %f39, %f39;
	fma.rn.f32 	%f50, %f38, 0f3F317218, %f49;
	setp.gt.u32 	%p9, %r34, 2139095039;
	fma.rn.f32 	%f51, %f34, 0f7F800000, 0f7F800000;
	selp.f32 	%f52, %f51, %f50, %p9;
	setp.eq.f32 	%p10, %f34, 0f00000000;
	selp.f32 	%f53, 0fFF800000, %f52, %p10;
	st.global.f32 	[%rd11], %f53;
	add.s32 	%r38, %r68, -1;
	mul.wide.u32 	%rd12, %r38, 4;
	add.s64 	%rd13, %rd2, %rd12;
	ld.global.f32 	%f54, [%rd13];
	add.f32 	%f55, %f54, 0f3F800000;
	ld.global.u32 	%r39, [%rd26];
	cvt.rn.f32.s32 	%f56, %r39;
	add.f32 	%f57, %f1, %f56;
	div.rn.f32 	%f58, %f55, %f57;
	setp.lt.f32 	%p11, %f58, 0f00800000;
	mul.f32 	%f59, %f58, 0f4B000000;
	selp.f32 	%f60, %f59, %f58, %p11;
	selp.f32 	%f61, 0fC1B80000, 0f00000000, %p11;
	mov.b32 	%r40, %f60;
	add.s32 	%r41, %r40, -1059760811;
	and.b32  	%r42, %r41, -8388608;
	sub.s32 	%r43, %r40, %r42;
	mov.b32 	%f62, %r43;
	cvt.rn.f32.s32 	%f63, %r42;
	fma.rn.f32 	%f64, %f63, 0f34000000, %f61;
	add.f32 	%f65, %f62, 0fBF800000;
	fma.rn.f32 	%f66, %f65, 0fBE055027, 0f3E1039F6;
	fma.rn.f32 	%f67, %f66, %f65, 0fBDF8CDCC;
	fma.rn.f32 	%f68, %f67, %f65, 0f3E0F2955;
	fma.rn.f32 	%f69, %f68, %f65, 0fBE2AD8B9;
	fma.rn.f32 	%f70, %f69, %f65, 0f3E4CED0B;
	fma.rn.f32 	%f71, %f70, %f65, 0fBE7FFF22;
	fma.rn.f32 	%f72, %f71, %f65, 0f3EAAAA78;
	fma.rn.f32 	%f73, %f72, %f65, 0fBF000000;
	mul.f32 	%f74, %f65, %f73;
	fma.rn.f32 	%f75, %f74, %f65, %f65;
	fma.rn.f32 	%f76, %f64, 0f3F317218, %f75;
	setp.gt.u32 	%p12, %r40, 2139095039;
	fma.rn.f32 	%f77, %f60, 0f7F800000, 0f7F800000;
	selp.f32 	%f78, %f77, %f76, %p12;
	setp.eq.f32 	%p13, %f60, 0f00000000;
	selp.f32 	%f79, 0fFF800000, %f78, %p13;
	st.global.f32 	[%rd13], %f79;
	mul.wide.u32 	%rd14, %r68, 4;
	add.s64 	%rd15, %rd2, %rd14;
	ld.global.f32 	%f80, [%rd15];
	add.f32 	%f81, %f80, 0f3F800000;
	ld.global.u32 	%r44, [%rd26+4];
	cvt.rn.f32.s32 	%f82, %r44;
	add.f32 	%f83, %f1, %f82;
	div.rn.f32 	%f84, %f81, %f83;
	setp.lt.f32 	%p14, %f84, 0f00800000;
	mul.f32 	%f85, %f84, 0f4B000000;
	selp.f32 	%f86, %f85, %f84, %p14;
	selp.f32 	%f87, 0fC1B80000, 0f00000000, %p14;
	mov.b32 	%r45, %f86;
	add.s32 	%r46, %r45, -1059760811;
	and.b32  	%r47, %r46, -8388608;
	sub.s32 	%r48, %r45, %r47;
	mov.b32 	%f88, %r48;
	cvt.rn.f32.s32 	%f89, %r47;
	fma.rn.f32 	%f90, %f89, 0f34000000, %f87;
	add.f32 	%f91, %f88, 0fBF800000;
	fma.rn.f32 	%f92, %f91, 0fBE055027, 0f3E1039F6;
	fma.rn.f32 	%f93, %f92, %f91, 0fBDF8CDCC;
	fma.rn.f32 	%f94, %f93, %f91, 0f3E0F2955;
	fma.rn.f32 	%f95, %f94, %f91, 0fBE2AD8B9;
	fma.rn.f32 	%f96, %f95, %f91, 0f3E4CED0B;
	fma.rn.f32 	%f97, %f96, %f91, 0fBE7FFF22;
	fma.rn.f32 	%f98, %f97, %f91, 0f3EAAAA78;
	fma.rn.f32 	%f99, %f98, %f91, 0fBF000000;
	mul.f32 	%f100, %f91, %f99;
	fma.rn.f32 	%f101, %f100, %f91, %f91;
	fma.rn.f32 	%f102, %f90, 0f3F317218, %f101;
	setp.gt.u32 	%p15, %r45, 2139095039;
	fma.rn.f32 	%f103, %f86, 0f7F800000, 0f7F800000;
	selp.f32 	%f104, %f103, %f102, %p15;
	setp.eq.f32 	%p16, %f86, 0f00000000;
	selp.f32 	%f105, 0fFF800000, %f104, %p16;
	st.global.f32 	[%rd15], %f105;
	add.s32 	%r69, %r69, 4;
	add.s64 	%rd26, %rd26, 16;
	add.s32 	%r68, %r68, 4;
	setp.ne.s32 	%p17, %r69, 0;
	@%p17 bra 	$L__BB2_3;
$L__BB2_4:
	setp.eq.s32 	%p18, %r3, 0;
	@%p18 bra 	$L__BB2_9;
	setp.eq.s32 	%p19, %r3, 1;
	@%p19 bra 	$L__BB2_7;
	add.s32 	%r49, %r71, %r2;
	mul.wide.u32 	%rd16, %r49, 4;
	add.s64 	%rd17, %rd2, %rd16;
	ld.global.f32 	%f106, [%rd17];
	add.f32 	%f107, %f106, 0f3F800000;
	mul.wide.u32 	%rd18, %r71, 4;
	add.s64 	%rd19, %rd1, %rd18;
	ld.global.u32 	%r50, [%rd19];
	cvt.rn.f32.s32 	%f108, %r50;
	add.f32 	%f109, %f1, %f108;
	div.rn.f32 	%f110, %f107, %f109;
	setp.lt.f32 	%p20, %f110, 0f00800000;
	mul.f32 	%f111, %f110, 0f4B000000;
	selp.f32 	%f112, %f111, %f110, %p20;
	selp.f32 	%f113, 0fC1B80000, 0f00000000, %p20;
	mov.b32 	%r51, %f112;
	add.s32 	%r52, %r51, -1059760811;
	and.b32  	%r53, %r52, -8388608;
	sub.s32 	%r54, %r51, %r53;
	mov.b32 	%f114, %r54;
	cvt.rn.f32.s32 	%f115, %r53;
	fma.rn.f32 	%f116, %f115, 0f34000000, %f113;
	add.f32 	%f117, %f114, 0fBF800000;
	fma.rn.f32 	%f118, %f117, 0fBE055027, 0f3E1039F6;
	fma.rn.f32 	%f119, %f118, %f117, 0fBDF8CDCC;
	fma.rn.f32 	%f120, %f119, %f117, 0f3E0F2955;
	fma.rn.f32 	%f121, %f120, %f117, 0fBE2AD8B9;
	fma.rn.f32 	%f122, %f121, %f117, 0f3E4CED0B;
	fma.rn.f32 	%f123, %f122, %f117, 0fBE7FFF22;
	fma.rn.f32 	%f124, %f123, %f117, 0f3EAAAA78;
	fma.rn.f32 	%f125, %f124, %f117, 0fBF000000;
	mul.f32 	%f126, %f117, %f125;
	fma.rn.f32 	%f127, %f126, %f117, %f117;
	fma.rn.f32 	%f128, %f116, 0f3F317218, %f127;
	setp.gt.u32 	%p21, %r51, 2139095039;
	fma.rn.f32 	%f129, %f112, 0f7F800000, 0f7F800000;
	selp.f32 	%f130, %f129, %f128, %p21;
	setp.eq.f32 	%p22, %f112, 0f00000000;
	selp.f32 	%f131, 0fFF800000, %f130, %p22;
	st.global.f32 	[%rd17], %f131;
	add.s32 	%r55, %r49, 1;
	mul.wide.u32 	%rd20, %r55, 4;
	add.s64 	%rd21, %rd2, %rd20;
	ld.global.f32 	%f132, [%rd21];
	add.f32 	%f133, %f132, 0f3F800000;
	ld.global.u32 	%r56, [%rd19+4];
	cvt.rn.f32.s32 	%f134, %r56;
	add.f32 	%f135, %f1, %f134;
	div.rn.f32 	%f136, %f133, %f135;
	setp.lt.f32 	%p23, %f136, 0f00800000;
	mul.f32 	%f137, %f136, 0f4B000000;
	selp.f32 	%f138, %f137, %f136, %p23;
	selp.f32 	%f139, 0fC1B80000, 0f00000000, %p23;
	mov.b32 	%r57, %f138;
	add.s32 	%r58, %r57, -1059760811;
	and.b32  	%r59, %r58, -8388608;
	sub.s32 	%r60, %r57, %r59;
	mov.b32 	%f140, %r60;
	cvt.rn.f32.s32 	%f141, %r59;
	fma.rn.f32 	%f142, %f141, 0f34000000, %f139;
	add.f32 	%f143, %f140, 0fBF800000;
	fma.rn.f32 	%f144, %f143, 0fBE055027, 0f3E1039F6;
	fma.rn.f32 	%f145, %f144, %f143, 0fBDF8CDCC;
	fma.rn.f32 	%f146, %f145, %f143, 0f3E0F2955;
	fma.rn.f32 	%f147, %f146, %f143, 0fBE2AD8B9;
	fma.rn.f32 	%f148, %f147, %f143, 0f3E4CED0B;
	fma.rn.f32 	%f149, %f148, %f143, 0fBE7FFF22;
	fma.rn.f32 	%f150, %f149, %f143, 0f3EAAAA78;
	fma.rn.f32 	%f151, %f150, %f143, 0fBF000000;
	mul.f32 	%f152, %f143, %f151;
	fma.rn.f32 	%f153, %f152, %f143, %f143;
	fma.rn.f32 	%f154, %f142, 0f3F317218, %f153;
	setp.gt.u32 	%p24, %r57, 2139095039;
	fma.rn.f32 	%f155, %f138, 0f7F800000, 0f7F800000;
	selp.f32 	%f156, %f155, %f154, %p24;
	setp.eq.f32 	%p25, %f138, 0f00000000;
	selp.f32 	%f157, 0fFF800000, %f156, %p25;
	st.global.f32 	[%rd21], %f157;
	add.s32 	%r71, %r71, 2;
$L__BB2_7:
	and.b32  	%r61, %r14, 1;
	setp.eq.b32 	%p26, %r61, 1;
	not.pred 	%p27, %p26;
	@%p27 bra 	$L__BB2_9;
	add.s32 	%r62, %r71, %r2;
	mul.wide.u32 	%rd22, %r62, 4;
	add.s64 	%rd23, %rd2, %rd22;
	ld.global.f32 	%f158, [%rd23];
	add.f32 	%f159, %f158, 0f3F800000;
	mul.wide.u32 	%rd24, %r71, 4;
	add.s64 	%rd25, %rd1, %rd24;
	ld.global.u32 	%r63, [%rd25];
	cvt.rn.f32.s32 	%f160, %r63;
	add.f32 	%f161, %f1, %f160;
	div.rn.f32 	%f162, %f159, %f161;
	setp.lt.f32 	%p28, %f162, 0f00800000;
	mul.f32 	%f163, %f162, 0f4B000000;
	selp.f32 	%f164, %f163, %f162, %p28;
	selp.f32 	%f165, 0fC1B80000, 0f00000000, %p28;
	mov.b32 	%r64, %f164;
	add.s32 	%r65, %r64, -1059760811;
	and.b32  	%r66, %r65, -8388608;
	sub.s32 	%r67, %r64, %r66;
	mov.b32 	%f166, %r67;
	cvt.rn.f32.s32 	%f167, %r66;
	fma.rn.f32 	%f168, %f167, 0f34000000, %f165;
	add.f32 	%f169, %f166, 0fBF800000;
	fma.rn.f32 	%f170, %f169, 0fBE055027, 0f3E1039F6;
	fma.rn.f32 	%f171, %f170, %f169, 0fBDF8CDCC;
	fma.rn.f32 	%f172, %f171, %f169, 0f3E0F2955;
	fma.rn.f32 	%f173, %f172, %f169, 0fBE2AD8B9;
	fma.rn.f32 	%f174, %f173, %f169, 0f3E4CED0B;
	fma.rn.f32 	%f175, %f174, %f169, 0fBE7FFF22;
	fma.rn.f32 	%f176, %f175, %f169, 0f3EAAAA78;
	fma.rn.f32 	%f177, %f176, %f169, 0fBF000000;
	mul.f32 	%f178, %f169, %f177;
	fma.rn.f32 	%f179, %f178, %f169, %f169;
	fma.rn.f32 	%f180, %f168, 0f3F317218, %f179;
	setp.gt.u32 	%p29, %r64, 2139095039;
	fma.rn.f32 	%f181, %f164, 0f7F800000, 0f7F800000;
	selp.f32 	%f182, %f181, %f180, %p29;
	setp.eq.f32 	%p30, %f164, 0f00000000;
	selp.f32 	%f183, 0fFF800000, %f182, %p30;
	st.global.f32 	[%rd23], %f183;
$L__BB2_9:
	ret;

}
	// .globl	_Z4testPfS_PiS0_iiiS0_S_
.visible .entry _Z4testPfS_PiS0_iiiS0_S_(
	.param .u64 .ptr .align 1 _Z4testPfS_PiS0_iiiS0_S__param_0,
	.param .u64 .ptr .align 1 _Z4testPfS_PiS0_iiiS0_S__param_1,
	.param .u64 .ptr .align 1 _Z4testPfS_PiS0_iiiS0_S__param_2,
	.param .u64 .ptr .align 1 _Z4testPfS_PiS0_iiiS0_S__param_3,
	.param .u32 _Z4testPfS_PiS0_iiiS0_S__param_4,
	.param .u32 _Z4testPfS_PiS0_iiiS0_S__param_5,
	.param .u32 _Z4testPfS_PiS0_iiiS0_S__param_6,
	.param .u64 .ptr .align 1 _Z4testPfS_PiS0_iiiS0_S__param_7,
	.param .u64 .ptr .align 1 _Z4testPfS_PiS0_iiiS0_S__param_8
)
{
	.reg .pred 	%p<30>;
	.reg .b32 	%r<138>;
	.reg .b32 	%f<126>;
	.reg .b64 	%rd<117>;

	ld.param.u64 	%rd12, [_Z4testPfS_PiS0_iiiS0_S__param_0];
	ld.param.u64 	%rd13, [_Z4testPfS_PiS0_iiiS0_S__param_1];
	ld.param.u64 	%rd14, [_Z4testPfS_PiS0_iiiS0_S__param_2];
	ld.param.u64 	%rd10, [_Z4testPfS_PiS0_iiiS0_S__param_3];
	ld.param.u32 	%r40, [_Z4testPfS_PiS0_iiiS0_S__param_4];
	ld.param.u32 	%r42, [_Z4testPfS_PiS0_iiiS0_S__param_5];
	ld.param.u32 	%r41, [_Z4testPfS_PiS0_iiiS0_S__param_6];
	ld.param.u64 	%rd15, [_Z4testPfS_PiS0_iiiS0_S__param_8];
	cvta.to.global.u64 	%rd1, %rd12;
	cvta.to.global.u64 	%rd2, %rd15;
	cvta.to.global.u64 	%rd3, %rd13;
	cvta.to.global.u64 	%rd16, %rd14;
	mov.u32 	%r43, %ctaid.x;
	mov.u32 	%r44, %nctaid.y;
	mov.u32 	%r45, %nctaid.z;
	mov.u32 	%r46, %ntid.x;
	mov.u32 	%r47, %ctaid.y;
	mov.u32 	%r48, %ctaid.z;
	mov.u32 	%r49, %tid.x;
	mad.lo.s32 	%r50, %r43, %r44, %r47;
	mad.lo.s32 	%r51, %r50, %r45, %r48;
	mad.lo.s32 	%r1, %r51, %r46, %r49;
	mul.wide.u32 	%rd17, %r1, 4;
	add.s64 	%rd4, %rd16, %rd17;
	ld.global.u32 	%r124, [%rd4];
	add.s32 	%r3, %r42, -1;
	setp.ge.u32 	%p1, %r1, %r3;
	@%p1 bra 	$L__BB3_2;
	ld.global.u32 	%r123, [%rd4+4];
	bra.uni 	$L__BB3_4;
$L__BB3_2:
	setp.ne.s32 	%p2, %r1, %r3;
	@%p2 bra 	$L__BB3_26;
	add.s32 	%r123, %r41, -1;
$L__BB3_4:
	setp.ge.s32 	%p3, %r124, %r123;
	@%p3 bra 	$L__BB3_19;
	setp.lt.s32 	%p4, %r40, 1;
	mul.lo.s32 	%r7, %r1, %r40;
	@%p4 bra 	$L__BB3_19;
	add.s32 	%r8, %r40, -1;
	and.b32  	%r9, %r40, 7;
	and.b32  	%r10, %r40, 3;
	and.b32  	%r11, %r40, 2147483640;
	and.b32  	%r12, %r40, 1;
	neg.s32 	%r13, %r11;
	cvta.to.global.u64 	%rd5, %rd10;
$L__BB3_7:
	setp.lt.u32 	%p5, %r8, 7;
	mul.wide.s32 	%rd18, %r124, 4;
	add.s64 	%rd6, %rd5, %rd18;
	mov.b32 	%r129, 0;
	@%p5 bra 	$L__BB3_10;
	mov.b32 	%r126, 3;
	mov.u32 	%r125, %r7;
	mov.u32 	%r127, %r13;
$L__BB3_9:
	.pragma "nounroll";
	add.s32 	%r54, %r126, -3;
	ld.global.u32 	%r55, [%rd6];
	mad.lo.s32 	%r56, %r55, %r40, %r54;
	mul.wide.s32 	%rd19, %r56, 4;
	add.s64 	%rd20, %rd1, %rd19;
	ld.global.f32 	%f4, [%rd20];
	mul.wide.u32 	%rd21, %r125, 4;
	add.s64 	%rd22, %rd3, %rd21;
	ld.global.f32 	%f5, [%rd22];
	add.f32 	%f6, %f4, %f5;
	st.global.f32 	[%rd22], %f6;
	ld.global.u32 	%r57, [%rd6];
	mul.lo.s32 	%r58, %r57, %r40;
	cvt.s64.s32 	%rd23, %r58;
	cvt.s64.s32 	%rd24, %r54;
	add.s64 	%rd25, %rd23, %rd24;
	shl.b64 	%rd26, %rd25, 2;
	add.s64 	%rd27, %rd1, %rd26;
	ld.global.f32 	%f7, [%rd27+4];
	add.s32 	%r59, %r125, 1;
	mul.wide.u32 	%rd28, %r59, 4;
	add.s64 	%rd29, %rd3, %rd28;
	ld.global.f32 	%f8, [%rd29];
	add.f32 	%f9, %f7, %f8;
	st.global.f32 	[%rd29], %f9;
	ld.global.u32 	%r60, [%rd6];
	mul.lo.s32 	%r61, %r60, %r40;
	cvt.s64.s32 	%rd30, %r61;
	add.s64 	%rd31, %rd30, %rd24;
	shl.b64 	%rd32, %rd31, 2;
	add.s64 	%rd33, %rd1, %rd32;
	ld.global.f32 	%f10, [%rd33+8];
	add.s32 	%r62, %r125, 2;
	mul.wide.u32 	%rd34, %r62, 4;
	add.s64 	%rd35, %rd3, %rd34;
	ld.global.f32 	%f11, [%rd35];
	add.f32 	%f12, %f10, %f11;
	st.global.f32 	[%rd35], %f12;
	ld.global.u32 	%r63, [%rd6];
	mul.lo.s32 	%r64, %r63, %r40;
	cvt.s64.s32 	%rd36, %r64;
	add.s64 	%rd37, %rd36, %rd24;
	shl.b64 	%rd38, %rd37, 2;
	add.s64 	%rd39, %rd1, %rd38;
	ld.global.f32 	%f13, [%rd39+12];
	add.s32 	%r65, %r125, 3;
	mul.wide.u32 	%rd40, %r65, 4;
	add.s64 	%rd41, %rd3, %rd40;
	ld.global.f32 	%f14, [%rd41];
	add.f32 	%f15, %f13, %f14;
	st.global.f32 	[%rd41], %f15;
	ld.global.u32 	%r66, [%rd6];
	mul.lo.s32 	%r67, %r66, %r40;
	cvt.s64.s32 	%rd42, %r67;
	add.s64 	%rd43, %rd42, %rd24;
	shl.b64 	%rd44, %rd43, 2;
	add.s64 	%rd45, %rd1, %rd44;
	ld.global.f32 	%f16, [%rd45+16];
	add.s32 	%r68, %r125, 4;
	mul.wide.u32 	%rd46, %r68, 4;
	add.s64 	%rd47, %rd3, %rd46;
	ld.global.f32 	%f17, [%rd47];
	add.f32 	%f18, %f16, %f17;
	st.global.f32 	[%rd47], %f18;
	ld.global.u32 	%r69, [%rd6];
	mul.lo.s32 	%r70, %r69, %r40;
	cvt.s64.s32 	%rd48, %r70;
	add.s64 	%rd49, %rd48, %rd24;
	shl.b64 	%rd50, %rd49, 2;
	add.s64 	%rd51, %rd1, %rd50;
	ld.global.f32 	%f19, [%rd51+20];
	add.s32 	%r71, %r125, 5;
	mul.wide.u32 	%rd52, %r71, 4;
	add.s64 	%rd53, %rd3, %rd52;
	ld.global.f32 	%f20, [%rd53];
	add.f32 	%f21, %f19, %f20;
	st.global.f32 	[%rd53], %f21;
	ld.global.u32 	%r72, [%rd6];
	mul.lo.s32 	%r73, %r72, %r40;
	cvt.s64.s32 	%rd54, %r73;
	add.s64 	%rd55, %rd54, %rd24;
	shl.b64 	%rd56, %rd55, 2;
	add.s64 	%rd57, %rd1, %rd56;
	ld.global.f32 	%f22, [%rd57+24];
	add.s32 	%r74, %r125, 6;
	mul.wide.u32 	%rd58, %r74, 4;
	add.s64 	%rd59, %rd3, %rd58;
	ld.global.f32 	%f23, [%rd59];
	add.f32 	%f24, %f22, %f23;
	st.global.f32 	[%rd59], %f24;
	ld.global.u32 	%r75, [%rd6];
	mul.lo.s32 	%r76, %r75, %r40;
	cvt.s64.s32 	%rd60, %r76;
	add.s64 	%rd61, %rd60, %rd24;
	shl.b64 	%rd62, %rd61, 2;
	add.s64 	%rd63, %rd1, %rd62;
	ld.global.f32 	%f25, [%rd63+28];
	add.s32 	%r77, %r125, 7;
	mul.wide.u32 	%rd64, %r77, 4;
	add.s64 	%rd65, %rd3, %rd64;
	ld.global.f32 	%f26, [%rd65];
	add.f32 	%f27, %f25, %f26;
	st.global.f32 	[%rd65], %f27;
	add.s32 	%r127, %r127, 8;
	add.s32 	%r126, %r126, 8;
	add.s32 	%r125, %r125, 8;
	setp.ne.s32 	%p6, %r127, 0;
	mov.u32 	%r129, %r11;
	@%p6 bra 	$L__BB3_9;
$L__BB3_10:
	setp.eq.s32 	%p7, %r9, 0;
	@%p7 bra 	$L__BB3_18;
	add.s32 	%r78, %r9, -1;
	setp.lt.u32 	%p8, %r78, 3;
	@%p8 bra 	$L__BB3_13;
	ld.global.u32 	%r79, [%rd6];
	mad.lo.s32 	%r80, %r79, %r40, %r129;
	mul.wide.s32 	%rd66, %r80, 4;
	add.s64 	%rd67, %rd1, %rd66;
	ld.global.f32 	%f28, [%rd67];
	add.s32 	%r81, %r129, %r7;
	mul.wide.u32 	%rd68, %r81, 4;
	add.s64 	%rd69, %rd3, %rd68;
	ld.global.f32 	%f29, [%rd69];
	add.f32 	%f30, %f28, %f29;
	st.global.f32 	[%rd69], %f30;
	ld.global.u32 	%r82, [%rd6];
	mul.lo.s32 	%r83, %r82, %r40;
	cvt.s64.s32 	%rd70, %r83;
	cvt.u64.u32 	%rd71, %r129;
	add.s64 	%rd72, %rd70, %rd71;
	shl.b64 	%rd73, %rd72, 2;
	add.s64 	%rd74, %rd1, %rd73;
	ld.global.f32 	%f31, [%rd74+4];
	add.s32 	%r84, %r81, 1;
	mul.wide.u32 	%rd75, %r84, 4;
	add.s64 	%rd76, %rd3, %rd75;
	ld.global.f32 	%f32, [%rd76];
	add.f32 	%f33, %f31, %f32;
	st.global.f32 	[%rd76], %f33;
	ld.global.u32 	%r85, [%rd6];
	mul.lo.s32 	%r86, %r85, %r40;
	cvt.s64.s32 	%rd77, %r86;
	add.s64 	%rd78, %rd77, %rd71;
	shl.b64 	%rd79, %rd78, 2;
	add.s64 	%rd80, %rd1, %rd79;
	ld.global.f32 	%f34, [%rd80+8];
	add.s32 	%r87, %r81, 2;
	mul.wide.u32 	%rd81, %r87, 4;
	add.s64 	%rd82, %rd3, %rd81;
	ld.global.f32 	%f35, [%rd82];
	add.f32 	%f36, %f34, %f35;
	st.global.f32 	[%rd82], %f36;
	ld.global.u32 	%r88, [%rd6];
	mul.lo.s32 	%r89, %r88, %r40;
	cvt.s64.s32 	%rd83, %r89;
	add.s64 	%rd84, %rd83, %rd71;
	shl.b64 	%rd85, %rd84, 2;
	add.s64 	%rd86, %rd1, %rd85;
	ld.global.f32 	%f37, [%rd86+12];
	add.s32 	%r90, %r81, 3;
	mul.wide.u32 	%rd87, %r90, 4;
	add.s64 	%rd88, %rd3, %rd87;
	ld.global.f32 	%f38, [%rd88];
	add.f32 	%f39, %f37, %f38;
	st.global.f32 	[%rd88], %f39;
	add.s32 	%r129, %r129, 4;
$L__BB3_13:
	setp.eq.s32 	%p9, %r10, 0;
	@%p9 bra 	$L__BB3_18;
	setp.eq.s32 	%p10, %r10, 1;
	@%p10 bra 	$L__BB3_16;
	ld.global.u32 	%r91, [%rd6];
	mad.lo.s32 	%r92, %r91, %r40, %r129;
	mul.wide.s32 	%rd89, %r92, 4;
	add.s64 	%rd90, %rd1, %rd89;
	ld.global.f32 	%f40, [%rd90];
	add.s32 	%r93, %r129, %r7;
	mul.wide.u32 	%rd91, %r93, 4;
	add.s64 	%rd92, %rd3, %rd91;
	ld.global.f32 	%f41, [%rd92];
	add.f32 	%f42, %f40, %f41;
	st.global.f32 	[%rd92], %f42;
	ld.global.u32 	%r94, [%rd6];
	mul.lo.s32 	%r95, %r94, %r40;
	cvt.s64.s32 	%rd93, %r95;
	cvt.s64.s32 	%rd94, %r129;
	add.s64 	%rd95, %rd93, %rd94;
	shl.b64 	%rd96, %rd95, 2;
	add.s64 	%rd97, %rd1, %rd96;
	ld.global.f32 	%f43, [%rd97+4];
	add.s32 	%r96, %r93, 1;
	mul.wide.u32 	%rd98, %r96, 4;
	add.s64 	%rd99, %rd3, %rd98;
	ld.global.f32 	%f44, [%rd99];
	add.f32 	%f45, %f43, %f44;
	st.global.f32 	[%rd99], %f45;
	add.s32 	%r129, %r129, 2;
$L__BB3_16:
	setp.eq.s32 	%p11, %r12, 0;
	@%p11 bra 	$L__BB3_18;
	ld.global.u32 	%r97, [%rd6];
	mad.lo.s32 	%r98, %r97, %r40, %r129;
	mul.wide.s32 	%rd100, %r98, 4;
	add.s64 	%rd101, %rd1, %rd100;
	ld.global.f32 	%f46, [%rd101];
	add.s32 	%r99, %r129, %r7;
	mul.wide.u32 	%rd102, %r99, 4;
	add.s64 	%rd103, %rd3, %rd102;
	ld.global.f32 	%f47, [%rd103];
	add.f32 	%f48, %f46, %f47;
	st.global.f32 	[%rd103], %f48;
$L__BB3_18:
	add.s32 	%r124, %r124, 1;
	setp.ne.s32 	%p12, %r124, %r123;
	@%p12 bra 	$L__BB3_7;
$L__BB3_19:
	setp.lt.s32 	%p13, %r40, 1;
	mov.b32 	%r134, 0;
	@%p13 bra 	$L__BB3_25;
	mul.lo.s32 	%r27, %r1, %r40;
	setp.eq.s32 	%p14, %r40, 1;
	mov.f32 	%f125, 0fFF800000;
	mov.b32 	%r135, 0;
	mov.u32 	%r134, %r135;
	@%p14 bra 	$L__BB3_23;
	and.b32  	%r135, %r40, 2147483646;
	add.s64 	%rd116, %rd2, 4;
	mov.b32 	%r134, 0;
	mov.f32 	%f125, 0fFF800000;
	mov.b32 	%r132, 1;
	mov.u32 	%r131, %r27;
$L__BB3_22:
	add.s32 	%r105, %r132, -1;
	mul.wide.u32 	%rd104, %r131, 4;
	add.s64 	%rd105, %rd3, %rd104;
	ld.global.f32 	%f51, [%rd105];
	ld.global.f32 	%f52, [%rd116+-4];
	setp.lt.f32 	%p15, %f52, 0f00800000;
	mul.f32 	%f53, %f52, 0f4B000000;
	selp.f32 	%f54, %f53, %f52, %p15;
	selp.f32 	%f55, 0fC1B80000, 0f00000000, %p15;
	mov.b32 	%r106, %f54;
	add.s32 	%r107, %r106, -1059760811;
	and.b32  	%r108, %r107, -8388608;
	sub.s32 	%r109, %r106, %r108;
	mov.b32 	%f56, %r109;
	cvt.rn.f32.s32 	%f57, %r108;
	fma.rn.f32 	%f58, %f57, 0f34000000, %f55;
	add.f32 	%f59, %f56, 0fBF800000;
	fma.rn.f32 	%f60, %f59, 0fBE055027, 0f3E1039F6;
	fma.rn.f32 	%f61, %f60, %f59, 0fBDF8CDCC;
	fma.rn.f32 	%f62, %f61, %f59, 0f3E0F2955;
	fma.rn.f32 	%f63, %f62, %f59, 0fBE2AD8B9;
	fma.rn.f32 	%f64, %f63, %f59, 0f3E4CED0B;
	fma.rn.f32 	%f65, %f64, %f59, 0fBE7FFF22;
	fma.rn.f32 	%f66, %f65, %f59, 0f3EAAAA78;
	fma.rn.f32 	%f67, %f66, %f59, 0fBF000000;
	mul.f32 	%f68, %f59, %f67;
	fma.rn.f32 	%f69, %f68, %f59, %f59;
	fma.rn.f32 	%f70, %f58, 0f3F317218, %f69;
	setp.gt.u32 	%p16, %r106, 2139095039;
	fma.rn.f32 	%f71, %f54, 0f7F800000, 0f7F800000;
	selp.f32 	%f72, %f71, %f70, %p16;
	setp.eq.f32 	%p17, %f54, 0f00000000;
	selp.f32 	%f73, 0fFF800000, %f72, %p17;
	add.f32 	%f74, %f51, %f73;
	setp.gt.f32 	%p18, %f74, %f125;
	selp.b32 	%r110, %r105, %r134, %p18;
	selp.f32 	%f75, %f74, %f125, %p18;
	add.s32 	%r111, %r131, 1;
	mul.wide.u32 	%rd106, %r111, 4;
	add.s64 	%rd107, %rd3, %rd106;
	ld.global.f32 	%f76, [%rd107];
	ld.global.f32 	%f77, [%rd116];
	setp.lt.f32 	%p19, %f77, 0f00800000;
	mul.f32 	%f78, %f77, 0f4B000000;
	selp.f32 	%f79, %f78, %f77, %p19;
	selp.f32 	%f80, 0fC1B80000, 0f00000000, %p19;
	mov.b32 	%r112, %f79;
	add.s32 	%r113, %r112, -1059760811;
	and.b32  	%r114, %r113, -8388608;
	sub.s32 	%r115, %r112, %r114;
	mov.b32 	%f81, %r115;
	cvt.rn.f32.s32 	%f82, %r114;
	fma.rn.f32 	%f83, %f82, 0f34000000, %f80;
	add.f32 	%f84, %f81, 0fBF800000;
	fma.rn.f32 	%f85, %f84, 0fBE055027, 0f3E1039F6;
	fma.rn.f32 	%f86, %f85, %f84, 0fBDF8CDCC;
	fma.rn.f32 	%f87, %f86, %f84, 0f3E0F2955;
	fma.rn.f32 	%f88, %f87, %f84, 0fBE2AD8B9;
	fma.rn.f32 	%f89, %f88, %f84, 0f3E4CED0B;
	fma.rn.f32 	%f90, %f89, %f84, 0fBE7FFF22;
	fma.rn.f32 	%f91, %f90, %f84, 0f3EAAAA78;
	fma.rn.f32 	%f92, %f91, %f84, 0fBF000000;
	mul.f32 	%f93, %f84, %f92;
	fma.rn.f32 	%f94, %f93, %f84, %f84;
	fma.rn.f32 	%f95, %f83, 0f3F317218, %f94;
	setp.gt.u32 	%p20, %r112, 2139095039;
	fma.rn.f32 	%f96, %f79, 0f7F800000, 0f7F800000;
	selp.f32 	%f97, %f96, %f95, %p20;
	setp.eq.f32 	%p21, %f79, 0f00000000;
	selp.f32 	%f98, 0fFF800000, %f97, %p21;
	add.f32 	%f99, %f76, %f98;
	setp.gt.f32 	%p22, %f99, %f75;
	selp.b32 	%r134, %r132, %r110, %p22;
	selp.f32 	%f125, %f99, %f75, %p22;
	add.s32 	%r33, %r132, 2;
	add.s64 	%rd116, %rd116, 8;
	add.s32 	%r131, %r131, 2;
	add.s32 	%r116, %r132, 1;
	setp.ne.s32 	%p23, %r116, %r135;
	mov.u32 	%r132, %r33;
	@%p23 bra 	$L__BB3_22;
$L__BB3_23:
	and.b32  	%r117, %r40, 1;
	setp.eq.b32 	%p24, %r117, 1;
	not.pred 	%p25, %p24;
	@%p25 bra 	$L__BB3_25;
	add.s32 	%r118, %r135, %r27;
	mul.wide.u32 	%rd108, %r118, 4;
	add.s64 	%rd109, %rd3, %rd108;
	ld.global.f32 	%f100, [%rd109];
	mul.wide.u32 	%rd110, %r135, 4;
	add.s64 	%rd111, %rd2, %rd110;
	ld.global.f32 	%f101, [%rd111];
	setp.lt.f32 	%p26, %f101, 0f00800000;
	mul.f32 	%f102, %f101, 0f4B000000;
	selp.f32 	%f103, %f102, %f101, %p26;
	selp.f32 	%f104, 0fC1B80000, 0f00000000, %p26;
	mov.b32 	%r119, %f103;
	add.s32 	%r120, %r119, -1059760811;
	and.b32  	%r121, %r120, -8388608;
	sub.s32 	%r122, %r119, %r121;
	mov.b32 	%f105, %r122;
	cvt.rn.f32.s32 	%f106, %r121;
	fma.rn.f32 	%f107, %f106, 0f34000000, %f104;
	add.f32 	%f108, %f105, 0fBF800000;
	fma.rn.f32 	%f109, %f108, 0fBE055027, 0f3E1039F6;
	fma.rn.f32 	%f110, %f109, %f108, 0fBDF8CDCC;
	fma.rn.f32 	%f111, %f110, %f108, 0f3E0F2955;
	fma.rn.f32 	%f112, %f111, %f108, 0fBE2AD8B9;
	fma.rn.f32 	%f113, %f112, %f108, 0f3E4CED0B;
	fma.rn.f32 	%f114, %f113, %f108, 0fBE7FFF22;
	fma.rn.f32 	%f115, %f114, %f108, 0f3EAAAA78;
	fma.rn.f32 	%f116, %f115, %f108, 0fBF000000;
	mul.f32 	%f117, %f108, %f116;
	fma.rn.f32 	%f118, %f117, %f108, %f108;
	fma.rn.f32 	%f119, %f107, 0f3F317218, %f118;
	setp.gt.u32 	%p27, %r119, 2139095039;
	fma.rn.f32 	%f120, %f103, 0f7F800000, 0f7F800000;
	selp.f32 	%f121, %f120, %f119, %p27;
	setp.eq.f32 	%p28, %f103, 0f00000000;
	selp.f32 	%f122, 0fFF800000, %f121, %p28;
	add.f32 	%f123, %f100, %f122;
	setp.gt.f32 	%p29, %f123, %f125;
	selp.b32 	%r134, %r135, %r134, %p29;
$L__BB3_25:
	ld.param.u64 	%rd115, [_Z4testPfS_PiS0_iiiS0_S__param_7];
	cvta.to.global.u64 	%rd112, %rd115;
	mul.wide.u32 	%rd113, %r1, 4;
	add.s64 	%rd114, %rd112, %rd113;
	st.global.u32 	[%rd114], %r134;
$L__BB3_26:
	ret;

}


// ===== COMPILED SASS (sm_100) =====

	.target	sm_100

	.elftype	@"ET_EXEC"


//--------------------- .note.nv.tkinfo           --------------------------
	.section	.note.nv.tkinfo,"",@"SHT_NOTE"
	.sectionflags	@"SHF_NOTE_NV_TKINFO"
	.tkinfo
        /*0018*/ 	.word	0x00000002
        /*0030*/ 	.string	""
        /*0030*/ 	.string	"ptxas"
        /*0030*/ 	.string	"Cuda compilation tools, release 13.0, V13.0.88"
        /*0030*/ 	.string	"Build cuda_13.0.r13.0/compiler.36424714_0"
        /*0030*/ 	.string	"-arch sm_100 -m 64 "



//--------------------- .note.nv.cuinfo           --------------------------
	.section	.note.nv.cuinfo,"",@"SHT_NOTE"
	.sectionflags	@"SHF_NOTE_NV_CUINFO"
        /*0018*/ 	.short	0x0002
        /*001a*/ 	.short	0x0064
        /*001c*/ 	.short	0x0082
	.zero		2


//--------------------- .nv.info                  --------------------------
	.section	.nv.info,"",@"SHT_CUDA_INFO"
	.align	4


	//----- nvinfo : EIATTR_REGCOUNT
	.align		4
        /*0000*/ 	.byte	0x04, 0x2f
        /*0002*/ 	.short	(.L_1 - .L_0)
	.align		4
.L_0:
        /*0004*/ 	.word	index@(_Z8calcFreqPiS_S_Pfiii)
        /*0008*/ 	.word	0x00000018


	//----- nvinfo : EIATTR_FRAME_SIZE
	.align		4
.L_1:
        /*000c*/ 	.byte	0x04, 0x11
        /*000e*/ 	.short	(.L_3 - .L_2)
	.align		4
.L_2:
        /*0010*/ 	.word	index@(_Z8calcFreqPiS_S_Pfiii)
        /*0014*/ 	.word	0x00000000


	//----- nvinfo : EIATTR_REGCOUNT
	.align		4
.L_3:
        /*0018*/ 	.byte	0x04, 0x2f
        /*001a*/ 	.short	(.L_5 - .L_4)
	.align		4
.L_4:
        /*001c*/ 	.word	index@(_Z22calcTotalTermsPerClassPfPiii)
        /*0020*/ 	.word	0x00000020


	//----- nvinfo : EIATTR_FRAME_SIZE
	.align		4
.L_5:
        /*0024*/ 	.byte	0x04, 0x11
        /*0026*/ 	.short	(.L_7 - .L_6)
	.align		4
.L_6:
        /*0028*/ 	.word	index@(_Z22calcTotalTermsPerClassPfPiii)
        /*002c*/ 	.word	0x00000000


	//----- nvinfo : EIATTR_REGCOUNT
	.align		4
.L_7:
        /*0030*/ 	.byte	0x04, 0x2f
        /*0032*/ 	.short	(.L_9 - .L_8)
	.align		4
.L_8:
        /*0034*/ 	.word	index@(_Z5learnPfiiPii)
        /*0038*/ 	.word	0x0000001b


	//----- nvinfo : EIATTR_FRAME_SIZE
	.align		4
.L_9:
        /*003c*/ 	.byte	0x04, 0x11
        /*003e*/ 	.short	(.L_11 - .L_10)
	.align		4
.L_10:
        /*0040*/ 	.word	index@($__internal_0_$__cuda_sm3x_div_rn_noftz_f32_slowpath)
        /*0044*/ 	.word	0x00000000


	//----- nvinfo : EIATTR_FRAME_SIZE
	.align		4
.L_11:
        /*0048*/ 	.byte	0x04, 0x11
        /*004a*/ 	.short	(.L_13 - .L_12)
	.align		4
.L_12:
        /*004c*/ 	.word	index@(_Z5learnPfiiPii)
        /*0050*/ 	.word	0x00000000


	//----- nvinfo : EIATTR_REGCOUNT
	.align		4
.L_13:
        /*0054*/ 	.byte	0x04, 0x2f
        /*0056*/ 	.short	(.L_15 - .L_14)
	.align		4
.L_14:
        /*0058*/ 	.word	index@(_Z4testPfS_PiS0_iiiS0_S_)
        /*005c*/ 	.word	0x0000001e


	//----- nvinfo : EIATTR_FRAME_SIZE
	.align		4
.L_15:
        /*0060*/ 	.byte	0x04, 0x11
        /*0062*/ 	.short	(.L_17 - .L_16)
	.align		4
.L_16:
        /*0064*/ 	.word	index@(_Z4testPfS_PiS0_iiiS0_S_)
        /*0068*/ 	.word	0x00000000


	//----- nvinfo : EIATTR_MIN_STACK_SIZE
	.align		4
.L_17:
        /*006c*/ 	.byte	0x04, 0x12
        /*006e*/ 	.short	(.L_19 - .L_18)
	.align		4
.L_18:
        /*0070*/ 	.word	index@(_Z4testPfS_PiS0_iiiS0_S_)
        /*0074*/ 	.word	0x00000000


	//----- nvinfo : EIATTR_MIN_STACK_SIZE
	.align		4
.L_19:
        /*0078*/ 	.byte	0x04, 0x12
        /*007a*/ 	.short	(.L_21 - .L_20)
	.align		4
.L_20:
        /*007c*/ 	.word	index@(_Z5learnPfiiPii)
        /*0080*/ 	.word	0x00000000


	//----- nvinfo : EIATTR_MIN_STACK_SIZE
	.align		4
.L_21:
        /*0084*/ 	.byte	0x04, 0x12
        /*0086*/ 	.short	(.L_23 - .L_22)
	.align		4
.L_22:
        /*0088*/ 	.word	index@(_Z22calcTotalTermsPerClassPfPiii)
        /*008c*/ 	.word	0x00000000


	//----- nvinfo : EIATTR_MIN_STACK_SIZE
	.align		4
.L_23:
        /*0090*/ 	.byte	0x04, 0x12
        /*0092*/ 	.short	(.L_25 - .L_24)
	.align		4
.L_24:
        /*0094*/ 	.word	index@(_Z8calcFreqPiS_S_Pfiii)
        /*0098*/ 	.word	0x00000000
.L_25:


//--------------------- .nv.compat                --------------------------
	.section	.nv.compat,"",@"SHT_CUDA_COMPAT_INFO"
	.align	4
        /*0000*/ 	.byte	0x02, 0x09, 0x00, 0x00, 0x02, 0x02, 0x01, 0x00, 0x02, 0x05, 0x05, 0x00, 0x03, 0x07, 0x01, 0x01
        /*0010*/ 	.byte	0x02, 0x03, 0x00, 0x00, 0x02, 0x06, 0x01, 0x00, 0x04, 0x0b, 0x08, 0x00, 0x01, 0x00, 0x00, 0x00
        /*0020*/ 	.byte	0x00, 0x00, 0x00, 0x00


//--------------------- .nv.info._Z4testPfS_PiS0_iiiS0_S_ --------------------------
	.section	.nv.info._Z4testPfS_PiS0_iiiS0_S_,"",@"SHT_CUDA_INFO"
	.sectionflags	@""
	.align	4


	//----- nvinfo : EIATTR_CUDA_API_VERSION
	.align		4
        /*0000*/ 	.byte	0x04, 0x37
        /*0002*/ 	.short	(.L_27 - .L_26)
.L_26:
        /*0004*/ 	.word	0x00000082


	//----- nvinfo : EIATTR_KPARAM_INFO
	.align		4
.L_27:
        /*0008*/ 	.byte	0x04, 0x17
        /*000a*/ 	.short	(.L_29 - .L_28)
.L_28:
        /*000c*/ 	.word	0x00000000
        /*0010*/ 	.short	0x0008
        /*0012*/ 	.short	0x0038
        /*0014*/ 	.byte	0x00, 0xf5, 0x21, 0x00


	//----- nvinfo : EIATTR_KPARAM_INFO
	.align		4
.L_29:
        /*0018*/ 	.byte	0x04, 0x17
        /*001a*/ 	.short	(.L_31 - .L_30)
.L_30:
        /*001c*/ 	.word	0x00000000
        /*0020*/ 	.short	0x0007
        /*0022*/ 	.short	0x0030
        /*0024*/ 	.byte	0x00, 0xf5, 0x21, 0x00


	//----- nvinfo : EIATTR_KPARAM_INFO
	.align		4
.L_31:
        /*0028*/ 	.byte	0x04, 0x17
        /*002a*/ 	.short	(.L_33 - .L_32)
.L_32:
        /*002c*/ 	.word	0x00000000
        /*0030*/ 	.short	0x0006
        /*0032*/ 	.short	0x0028
        /*0034*/ 	.byte	0x00, 0xf0, 0x11, 0x00


	//----- nvinfo : EIATTR_KPARAM_INFO
	.align		4
.L_33:
        /*0038*/ 	.byte	0x04, 0x17
        /*003a*/ 	.short	(.L_35 - .L_34)
.L_34:
        /*003c*/ 	.word	0x00000000
        /*0040*/ 	.short	0x0005
        /*0042*/ 	.short	0x0024
        /*0044*/ 	.byte	0x00, 0xf0, 0x11, 0x00


	//----- nvinfo : EIATTR_KPARAM_INFO
	.align		4
.L_35:
        /*0048*/ 	.byte	0x04, 0x17
        /*004a*/ 	.short	(.L_37 - .L_36)
.L_36:
        /*004c*/ 	.word	0x00000000
        /*0050*/ 	.short	0x0004
        /*0052*/ 	.short	0x0020
        /*0054*/ 	.byte	0x00, 0xf0, 0x11, 0x00


	//----- nvinfo : EIATTR_KPARAM_INFO
	.align		4
.L_37:
        /*0058*/ 	.byte	0x04, 0x17
        /*005a*/ 	.short	(.L_39 - .L_38)
.L_38:
        /*005c*/ 	.word	0x00000000
        /*0060*/ 	.short	0x0003
        /*0062*/ 	.short	0x0018
        /*0064*/ 	.byte	0x00, 0xf5, 0x21, 0x00


	//----- nvinfo : EIATTR_KPARAM_INFO
	.align		4
.L_39:
        /*0068*/ 	.byte	0x04, 0x17
        /*006a*/ 	.short	(.L_41 - .L_40)
.L_40:
        /*006c*/ 	.word	0x00000000
        /*0070*/ 	.short	0x0002
        /*0072*/ 	.short	0x0010
        /*0074*/ 	.byte	0x00, 0xf5, 0x21, 0x00


	//----- nvinfo : EIATTR_KPARAM_INFO
	.align		4
.L_41:
        /*0078*/ 	.byte	0x04, 0x17
        /*007a*/ 	.short	(.L_43 - .L_42)
.L_42:
        /*007c*/ 	.word	0x00000000
        /*0080*/ 	.short	0x0001
        /*0082*/ 	.short	0x0008
        /*0084*/ 	.byte	0x00, 0xf5, 0x21, 0x00


	//----- nvinfo : EIATTR_KPARAM_INFO
	.align		4
.L_43:
        /*0088*/ 	.byte	0x04, 0x17
        /*008a*/ 	.short	(.L_45 - .L_44)
.L_44:
        /*008c*/ 	.word	0x00000000
        /*0090*/ 	.short	0x0000
        /*0092*/ 	.short	0x0000
        /*0094*/ 	.byte	0x00, 0xf5, 0x21, 0x00


	//----- nvinfo : EIATTR_SPARSE_MMA_MASK
	.align		4
.L_45:
        /*0098*/ 	.byte	0x03, 0x50
        /*009a*/ 	.short	0x0000


	//----- nvinfo : EIATTR_MAXREG_COUNT
	.align		4
        /*009c*/ 	.byte	0x03, 0x1b
        /*009e*/ 	.short	0x00ff


	//----- nvinfo : EIATTR_MERCURY_ISA_VERSION
	.align		4
        /*00a0*/ 	.byte	0x03, 0x5f
        /*00a2*/ 	.short	0x0101


	//----- nvinfo : EIATTR_VRC_CTA_INIT_COUNT
	.align		4
        /*00a4*/ 	.byte	0x02, 0x4a
	.zero		1
	.zero		1


	//----- nvinfo : EIATTR_EXIT_INSTR_OFFSETS
	.align		4
        /*00a8*/ 	.byte	0x04, 0x1c
        /*00aa*/ 	.short	(.L_47 - .L_46)


	//   ....[0]....
.L_46:
        /*00ac*/ 	.word	0x00000160


	//   ....[1]....
        /*00b0*/ 	.word	0x00001880


	//----- nvinfo : EIATTR_CRS_STACK_SIZE
	.align		4
.L_47:
        /*00b4*/ 	.byte	0x04, 0x1e
        /*00b6*/ 	.short	(.L_49 - .L_48)
.L_48:
        /*00b8*/ 	.word	0x00000000


	//----- nvinfo : EIATTR_CBANK_PARAM_SIZE
	.align		4
.L_49:
        /*00bc*/ 	.byte	0x03, 0x19
        /*00be*/ 	.short	0x0040


	//----- nvinfo : EIATTR_PARAM_CBANK
	.align		4
        /*00c0*/ 	.byte	0x04, 0x0a
        /*00c2*/ 	.short	(.L_51 - .L_50)
	.align		4
.L_50:
        /*00c4*/ 	.word	index@(.nv.constant0._Z4testPfS_PiS0_iiiS0_S_)
        /*00c8*/ 	.short	0x0380
        /*00ca*/ 	.short	0x0040


	//----- nvinfo : EIATTR_SW_WAR
	.align		4
.L_51:
        /*00cc*/ 	.byte	0x04, 0x36
        /*00ce*/ 	.short	(.L_53 - .L_52)
.L_52:
        /*00d0*/ 	.word	0x00000008
.L_53:


//--------------------- .nv.info._Z5learnPfiiPii  --------------------------
	.section	.nv.info._Z5learnPfiiPii,"",@"SHT_CUDA_INFO"
	.sectionflags	@""
	.align	4


	//----- nvinfo : EIATTR_CUDA_API_VERSION
	.align		4
        /*0000*/ 	.byte	0x04, 0x37
        /*0002*/ 	.short	(.L_55 - .L_54)
.L_54:
        /*0004*/ 	.word	0x00000082


	//----- nvinfo : EIATTR_KPARAM_INFO
	.align		4
.L_55:
        /*0008*/ 	.byte	0x04, 0x17
        /*000a*/ 	.short	(.L_57 - .L_56)
.L_56:
        /*000c*/ 	.word	0x00000000
        /*0010*/ 	.short	0x0004
        /*0012*/ 	.short	0x0018
        /*0014*/ 	.byte	0x00, 0xf0, 0x11, 0x00


	//----- nvinfo : EIATTR_KPARAM_INFO
	.align		4
.L_57:
        /*0018*/ 	.byte	0x04, 0x17
        /*001a*/ 	.short	(.L_59 - .L_58)
.L_58:
        /*001c*/ 	.word	0x00000000
        /*0020*/ 	.short	0x0003
        /*0022*/ 	.short	0x0010
        /*0024*/ 	.byte	0x00, 0xf5, 0x21, 0x00


	//----- nvinfo : EIATTR_KPARAM_INFO
	.align		4
.L_59:
        /*0028*/ 	.byte	0x04, 0x17
        /*002a*/ 	.short	(.L_61 - .L_60)
.L_60:
        /*002c*/ 	.word	0x00000000
        /*0030*/ 	.short	0x0002
        /*0032*/ 	.short	0x000c
        /*0034*/ 	.byte	0x00, 0xf0, 0x11, 0x00


	//----- nvinfo : EIATTR_KPARAM_INFO
	.align		4
.L_61:
        /*0038*/ 	.byte	0x04, 0x17
        /*003a*/ 	.short	(.L_63 - .L_62)
.L_62:
        /*003c*/ 	.word	0x00000000
        /*0040*/ 	.short	0x0001
        /*0042*/ 	.short	0x0008
        /*0044*/ 	.byte	0x00, 0xf0, 0x11, 0x00


	//----- nvinfo : EIATTR_KPARAM_INFO
	.align		4
.L_63:
        /*0048*/ 	.byte	0x04, 0x17
        /*004a*/ 	.short	(.L_65 - .L_64)
.L_64:
        /*004c*/ 	.word	0x00000000
        /*0050*/ 	.short	0x0000
        /*0052*/ 	.short	0x0000
        /*0054*/ 	.byte	0x00, 0xf5, 0x21, 0x00


	//----- nvinfo : EIATTR_SPARSE_MMA_MASK
	.align		4
.L_65:
        /*0058*/ 	.byte	0x03, 0x50
        /*005a*/ 	.short	0x0000


	//----- nvinfo : EIATTR_MAXREG_COUNT
	.align		4
        /*005c*/ 	.byte	0x03, 0x1b
        /*005e*/ 	.short	0x00ff


	//----- nvinfo : EIATTR_MERCURY_ISA_VERSION
	.align		4
        /*0060*/ 	.byte	0x03, 0x5f
        /*0062*/ 	.short	0x0101


	//----- nvinfo : EIATTR_VRC_CTA_INIT_COUNT
	.align		4
        /*0064*/ 	.byte	0x02, 0x4a
	.zero		1
	.zero		1


	//----- nvinfo : EIATTR_EXIT_INSTR_OFFSETS
	.align		4
        /*0068*/ 	.byte	0x04, 0x1c
        /*006a*/ 	.short	(.L_67 - .L_66)


	//   ....[0]....
.L_66:
        /*006c*/ 	.word	0x000000f0


	//   ....[1]....
        /*0070*/ 	.word	0x00000e10


	//   ....[2]....
        /*0074*/ 	.word	0x000014d0


	//   ....[3]....
        /*0078*/ 	.word	0x00001810


	//----- nvinfo : EIATTR_CRS_STACK_SIZE
	.align		4
.L_67:
        /*007c*/ 	.byte	0x04, 0x1e
        /*007e*/ 	.short	(.L_69 - .L_68)
.L_68:
        /*0080*/ 	.word	0x00000000


	//----- nvinfo : EIATTR_CBANK_PARAM_SIZE
	.align		4
.L_69:
        /*0084*/ 	.byte	0x03, 0x19
        /*0086*/ 	.short	0x001c


	//----- nvinfo : EIATTR_PARAM_CBANK
	.align		4
        /*0088*/ 	.byte	0x04, 0x0a
        /*008a*/ 	.short	(.L_71 - .L_70)
	.align		4
.L_70:
        /*008c*/ 	.word	index@(.nv.constant0._Z5learnPfiiPii)
        /*0090*/ 	.short	0x0380
        /*0092*/ 	.short	0x001c


	//----- nvinfo : EIATTR_SW_WAR
	.align		4
.L_71:
        /*0094*/ 	.byte	0x04, 0x36
        /*0096*/ 	.short	(.L_73 - .L_72)
.L_72:
        /*0098*/ 	.word	0x00000008
.L_73:


//--------------------- .nv.info._Z22calcTotalTermsPerClassPfPiii --------------------------
	.section	.nv.info._Z22calcTotalTermsPerClassPfPiii,"",@"SHT_CUDA_INFO"
	.sectionflags	@""
	.align	4


	//----- nvinfo : EIATTR_CUDA_API_VERSION
	.align		4
        /*0000*/ 	.byte	0x04, 0x37
        /*0002*/ 	.short	(.L_75 - .L_74)
.L_74:
        /*0004*/ 	.word	0x00000082


	//----- nvinfo : EIATTR_KPARAM_INFO
	.align		4
.L_75:
        /*0008*/ 	.byte	0x04, 0x17
        /*000a*/ 	.short	(.L_77 - .L_76)
.L_76:
        /*000c*/ 	.word	0x00000000
        /*0010*/ 	.short	0x0003
        /*0012*/ 	.short	0x0014
        /*0014*/ 	.byte	0x00, 0xf0, 0x11, 0x00


	//----- nvinfo : EIATTR_KPARAM_INFO
	.align		4
.L_77:
        /*0018*/ 	.byte	0x04, 0x17
        /*001a*/ 	.short	(.L_79 - .L_78)
.L_78:
        /*001c*/ 	.word	0x00000000
        /*0020*/ 	.short	0x0002
        /*0022*/ 	.short	0x0010
        /*0024*/ 	.byte	0x00, 0xf0, 0x11, 0x00


	//----- nvinfo : EIATTR_KPARAM_INFO
	.align		4
.L_79:
        /*0028*/ 	.byte	0x04, 0x17
        /*002a*/ 	.short	(.L_81 - .L_80)
.L_80:
        /*002c*/ 	.word	0x00000000
        /*0030*/ 	.short	0x0001
        /*0032*/ 	.short	0x0008
        /*0034*/ 	.byte	0x00, 0xf5, 0x21, 0x00


	//----- nvinfo : EIATTR_KPARAM_INFO
	.align		4
.L_81:
        /*0038*/ 	.byte	0x04, 0x17
        /*003a*/ 	.short	(.L_83 - .L_82)
.L_82:
        /*003c*/ 	.word	0x00000000
        /*0040*/ 	.short	0x0000
        /*0042*/ 	.short	0x0000
        /*0044*/ 	.byte	0x00, 0xf5, 0x21, 0x00


	//----- nvinfo : EIATTR_SPARSE_MMA_MASK
	.align		4
.L_83:
        /*0048*/ 	.byte	0x03, 0x50
        /*004a*/ 	.short	0x0000


	//----- nvinfo : EIATTR_MAXREG_COUNT
	.align		4
        /*004c*/ 	.byte	0x03, 0x1b
        /*004e*/ 	.short	0x00ff


	//----- nvinfo : EIATTR_MERCURY_ISA_VERSION
	.align		4
        /*0050*/ 	.byte	0x03, 0x5f
        /*0052*/ 	.short	0x0101


	//----- nvinfo : EIATTR_VRC_CTA_INIT_COUNT
	.align		4
        /*0054*/ 	.byte	0x02, 0x4a
	.zero		1
	.zero		1


	//----- nvinfo : EIATTR_EXIT_INSTR_OFFSETS
	.align		4
        /*0058*/ 	.byte	0x04, 0x1c
        /*005a*/ 	.short	(.L_85 - .L_84)


	//   ....[0]....
.L_84:
        /*005c*/ 	.word	0x000000e0


	//   ....[1]....
        /*0060*/ 	.word	0x00000cd0


	//----- nvinfo : EIATTR_CBANK_PARAM_SIZE
	.align		4
.L_85:
        /*0064*/ 	.byte	0x03, 0x19
        /*0066*/ 	.short	0x0018


	//----- nvinfo : EIATTR_PARAM_CBANK
	.align		4
        /*0068*/ 	.byte	0x04, 0x0a
        /*006a*/ 	.short	(.L_87 - .L_86)
	.align		4
.L_86:
        /*006c*/ 	.word	index@(.nv.constant0._Z22calcTotalTermsPerClassPfPiii)
        /*0070*/ 	.short	0x0380
        /*0072*/ 	.short	0x0018


	//----- nvinfo : EIATTR_SW_WAR
	.align		4
.L_87:
        /*0074*/ 	.byte	0x04, 0x36
        /*0076*/ 	.short	(.L_89 - .L_88)
.L_88:
        /*0078*/ 	.word	0x00000008
.L_89:


//--------------------- .nv.info._Z8calcFreqPiS_S_Pfiii --------------------------
	.section	.nv.info._Z8calcFreqPiS_S_Pfiii,"",@"SHT_CUDA_INFO"
	.sectionflags	@""
	.align	4


	//----- nvinfo : EIATTR_CUDA_API_VERSION
	.align		4
        /*0000*/ 	.byte	0x04, 0x37
        /*0002*/ 	.short	(.L_91 - .L_90)
.L_90:
        /*0004*/ 	.word	0x00000082


	//----- nvinfo : EIATTR_KPARAM_INFO
	.align		4
.L_91:
        /*0008*/ 	.byte	0x04, 0x17
        /*000a*/ 	.short	(.L_93 - .L_92)
.L_92:
        /*000c*/ 	.word	0x00000000
        /*0010*/ 	.short	0x0006
        /*0012*/ 	.short	0x0028
        /*0014*/ 	.byte	0x00, 0xf0, 0x11, 0x00


	//----- nvinfo : EIATTR_KPARAM_INFO
	.align		4
.L_93:
        /*0018*/ 	.byte	0x04, 0x17
        /*001a*/ 	.short	(.L_95 - .L_94)
.L_94:
        /*001c*/ 	.word	0x00000000
        /*0020*/ 	.short	0x0005
        /*0022*/ 	.short	0x0024
        /*0024*/ 	.byte	0x00, 0xf0, 0x11, 0x00


	//----- nvinfo : EIATTR_KPARAM_INFO
	.align		4
.L_95:
        /*0028*/ 	.byte	0x04, 0x17
        /*002a*/ 	.short	(.L_97 - .L_96)
.L_96:
        /*002c*/ 	.word	0x00000000
        /*0030*/ 	.short	0x0004
        /*0032*/ 	.short	0x0020
        /*0034*/ 	.byte	0x00, 0xf0, 0x11, 0x00


	//----- nvinfo : EIATTR_KPARAM_INFO
	.align		4
.L_97:
        /*0038*/ 	.byte	0x04, 0x17
        /*003a*/ 	.short	(.L_99 - .L_98)
.L_98:
        /*003c*/ 	.word	0x00000000
        /*0040*/ 	.short	0x0003
        /*0042*/ 	.short	0x0018
        /*0044*/ 	.byte	0x00, 0xf5, 0x21, 0x00


	//----- nvinfo : EIATTR_KPARAM_INFO
	.align		4
.L_99:
        /*0048*/ 	.byte	0x04, 0x17
        /*004a*/ 	.short	(.L_101 - .L_100)
.L_100:
        /*004c*/ 	.word	0x00000000
        /*0050*/ 	.short	0x0002
        /*0052*/ 	.short	0x0010
        /*0054*/ 	.byte	0x00, 0xf5, 0x21, 0x00


	//----- nvinfo : EIATTR_KPARAM_INFO
	.align		4
.L_101:
        /*0058*/ 	.byte	0x04, 0x17
        /*005a*/ 	.short	(.L_103 - .L_102)
.L_102:
        /*005c*/ 	.word	0x00000000
        /*0060*/ 	.short	0x0001
        /*0062*/ 	.short	0x0008
        /*0064*/ 	.byte	0x00, 0xf5, 0x21, 0x00


	//----- nvinfo : EIATTR_KPARAM_INFO
	.align		4
.L_103:
        /*0068*/ 	.byte	0x04, 0x17
        /*006a*/ 	.short	(.L_105 - .L_104)
.L_104:
        /*006c*/ 	.word	0x00000000
        /*0070*/ 	.short	0x0000
        /*0072*/ 	.short	0x0000
        /*0074*/ 	.byte	0x00, 0xf5, 0x21, 0x00


	//----- nvinfo : EIATTR_SPARSE_MMA_MASK
	.align		4
.L_105:
        /*0078*/ 	.byte	0x03, 0x50
        /*007a*/ 	.short	0x0000


	//----- nvinfo : EIATTR_MAXREG_COUNT
	.align		4
        /*007c*/ 	.byte	0x03, 0x1b
        /*007e*/ 	.short	0x00ff


	//----- nvinfo : EIATTR_MERCURY_ISA_VERSION
	.align		4
        /*0080*/ 	.byte	0x03, 0x5f
        /*0082*/ 	.short	0x0101


	//----- nvinfo : EIATTR_VRC_CTA_INIT_COUNT
	.align		4
        /*0084*/ 	.byte	0x02, 0x4a
	.zero		1
	.zero		1


	//----- nvinfo : EIATTR_EXIT_INSTR_OFFSETS
	.align		4
        /*0088*/ 	.byte	0x04, 0x1c
        /*008a*/ 	.short	(.L_107 - .L_106)


	//   ....[0]....
.L_106:
        /*008c*/ 	.word	0x00000160


	//   ....[1]....
        /*0090*/ 	.word	0x000001c0


	//   ....[2]....
        /*0094*/ 	.word	0x00000380


	//   ....[3]....
        /*0098*/ 	.word	0x00000670


	//----- nvinfo : EIATTR_CRS_STACK_SIZE
	.align		4
.L_107:
        /*009c*/ 	.byte	0x04, 0x1e
        /*009e*/ 	.short	(.L_109 - .L_108)
.L_108:
        /*00a0*/ 	.word	0x00000000


	//----- nvinfo : EIATTR_CBANK_PARAM_SIZE
	.align		4
.L_109:
        /*00a4*/ 	.byte	0x03, 0x19
        /*00a6*/ 	.short	0x002c


	//----- nvinfo : EIATTR_PARAM_CBANK
	.align		4
        /*00a8*/ 	.byte	0x04, 0x0a
        /*00aa*/ 	.short	(.L_111 - .L_110)
	.align		4
.L_110:
        /*00ac*/ 	.word	index@(.nv.constant0._Z8calcFreqPiS_S_Pfiii)
        /*00b0*/ 	.short	0x0380
        /*00b2*/ 	.short	0x002c


	//----- nvinfo : EIATTR_SW_WAR
	.align		4
.L_111:
        /*00b4*/ 	.byte	0x04, 0x36
        /*00b6*/ 	.short	(.L_113 - .L_112)
.L_112:
        /*00b8*/ 	.word	0x00000008
.L_113:


//--------------------- .nv.callgraph             --------------------------
	.section	.nv.callgraph,"",@"SHT_CUDA_CALLGRAPH"
	.align	4
	.sectionentsize	8
	.align		4
        /*0000*/ 	.word	0x00000000
	.align		4
        /*0004*/ 	.word	0xffffffff
	.align		4
        /*0008*/ 	.word	0x00000000
	.align		4
        /*000c*/ 	.word	0xfffffffe
	.align		4
        /*0010*/ 	.word	0x00000000
	.align		4
        /*0014*/ 	.word	0xfffffffd
	.align		4
        /*0018*/ 	.word	0x00000000
	.align		4
        /*001c*/ 	.word	0xfffffffc


//--------------------- .text._Z4testPfS_PiS0_iiiS0_S_ --------------------------
	.section	.text._Z4testPfS_PiS0_iiiS0_S_,"ax",@progbits
	.align	128
        .global         _Z4testPfS_PiS0_iiiS0_S_
        .type           _Z4testPfS_PiS0_iiiS0_S_,@function
        .size           _Z4testPfS_PiS0_iiiS0_S_,(.L_x_58 - _Z4testPfS_PiS0_iiiS0_S_)
        .other          _Z4testPfS_PiS0_iiiS0_S_,@"STO_CUDA_ENTRY STV_DEFAULT"
_Z4testPfS_PiS0_iiiS0_S_:
.text._Z4testPfS_PiS0_iiiS0_S_:
[----:B------:R-:W-:Y:S08]  /*0000*/  LDC R1, c[0x0][0x37c] ;  /* 0x0000df00ff017b82 */ /* 0x000ff00000000800 */
[----:B------:R-:W-:Y:S01]  /*0010*/  S2UR UR4, SR_CTAID.X ;  /* 0x00000000000479c3 */ /* 0x000fe20000002500 */
[----:B------:R-:W0:Y:S01]  /*0020*/  S2R R3, SR_TID.X ;  /* 0x0000000000037919 */ /* 0x000e220000002100 */
[----:B------:R-:W1:Y:S01]  /*0030*/  LDCU UR5, c[0x0][0x374] ;  /* 0x00006e80ff0577ac */ /* 0x000e620008000800 */
[----:B------:R-:W2:Y:S05]  /*0040*/  LDCU UR6, c[0x0][0x378] ;  /* 0x00006f00ff0677ac */ /* 0x000eaa0008000800 */
[----:B------:R-:W1:Y:S01]  /*0050*/  S2UR UR7, SR_CTAID.Y ;  /* 0x00000000000779c3 */ /* 0x000e620000002600 */
[----:B------:R-:W3:Y:S01]  /*0060*/  LDCU UR9, c[0x0][0x3a4] ;  /* 0x00007480ff0977ac */ /* 0x000ee20008000800 */
[----:B------:R-:W4:Y:S06]  /*0070*/  LDCU.64 UR10, c[0x0][0x358] ;  /* 0x00006b00ff0a77ac */ /* 0x000f2c0008000a00 */
[----:B------:R-:W2:Y:S08]  /*0080*/  S2UR UR8, SR_CTAID.Z ;  /* 0x00000000000879c3 */ /* 0x000eb00000002700 */
[----:B------:R-:W0:Y:S01]  /*0090*/  LDC R0, c[0x0][0x360] ;  /* 0x0000d800ff007b82 */ /* 0x000e220000000800 */
[----:B-1----:R-:W-:-:S07]  /*00a0*/  UIMAD UR4, UR4, UR5, UR7 ;  /* 0x00000005040472a4 */ /* 0x002fce000f8e0207 */
[----:B------:R-:W1:Y:S01]  /*00b0*/  LDC.64 R4, c[0x0][0x390] ;  /* 0x0000e400ff047b82 */ /* 0x000e620000000a00 */
[----:B--2---:R-:W-:-:S06]  /*00c0*/  UIMAD UR4, UR4, UR6, UR8 ;  /* 0x00000006040472a4 */ /* 0x004fcc000f8e0208 */
[----:B0-----:R-:W-:Y:S01]  /*00d0*/  IMAD R0, R0, UR4, R3 ;  /* 0x0000000400007c24 */ /* 0x001fe2000f8e0203 */
[----:B---3--:R-:W-:-:S06]  /*00e0*/  UIADD3 UR4, UPT, UPT, UR9, -0x1, URZ ;  /* 0xffffffff09047890 */ /* 0x008fcc000fffe0ff */
[C---:B------:R-:W-:Y:S01]  /*00f0*/  ISETP.GE.U32.AND P0, PT, R0.reuse, UR4, PT ;  /* 0x0000000400007c0c */ /* 0x040fe2000bf06070 */
[----:B-1----:R-:W-:-:S05]  /*0100*/  IMAD.WIDE.U32 R4, R0, 0x4, R4 ;  /* 0x0000000400047825 */ /* 0x002fca00078e0004 */
[----:B----4-:R0:W5:Y:S07]  /*0110*/  LDG.E R2, desc[UR10][R4.64] ;  /* 0x0000000a04027981 */ /* 0x01016e000c1e1900 */
[----:B------:R0:W5:Y:S01]  /*0120*/  @!P0 LDG.E R3, desc[UR10][R4.64+0x4] ;  /* 0x0000040a04038981 */ /* 0x000162000c1e1900 */
[----:B------:R-:W-:Y:S04]  /*0130*/  BSSY.RECONVERGENT B0, `(.L_x_0) ;  /* 0x0000007000007945 */ /* 0x000fe80003800200 */
[----:B------:R-:W-:Y:S05]  /*0140*/  @!P0 BRA `(.L_x_1) ;  /* 0x0000000000148947 */ /* 0x000fea0003800000 */
[----:B------:R-:W-:-:S13]  /*0150*/  ISETP.NE.AND P0, PT, R0, UR4, PT ;  /* 0x0000000400007c0c */ /* 0x000fda000bf05270 */
[----:B------:R-:W-:Y:S05]  /*0160*/  @P0 EXIT ;  /* 0x000000000000094d */ /* 0x000fea0003800000 */
[----:B------:R-:W1:Y:S02]  /*0170*/  LDCU UR5, c[0x0][0x3a8] ;  /* 0x00007500ff0577ac */ /* 0x000e640008000800 */
[----:B-1----:R-:W-:-:S06]  /*0180*/  UIADD3 UR5, UPT, UPT, UR5, -0x1, URZ ;  /* 0xffffffff05057890 */ /* 0x002fcc000fffe0ff */
[----:B-----5:R-:W-:-:S07]  /*0190*/  MOV R3, UR5 ;  /* 0x0000000500037c02 */ /* 0x020fce0008000f00 */
.L_x_1:
[----:B------:R-:W-:Y:S05]  /*01a0*/  BSYNC.RECONVERGENT B0 ;  /* 0x0000000000007941 */ /* 0x000fea0003800200 */
.L_x_0:
[----:B-----5:R-:W-:Y:S01]  /*01b0*/  ISETP.GE.AND P0, PT, R2, R3, PT ;  /* 0x000000030200720c */ /* 0x020fe20003f06270 */
[----:B------:R-:W1:Y:S01]  /*01c0*/  LDCU UR6, c[0x0][0x3a0] ;  /* 0x00007400ff0677ac */ /* 0x000e620008000800 */
[----:B------:R-:W-:Y:S01]  /*01d0*/  BSSY.RECONVERGENT B0, `(.L_x_2) ;  /* 0x00000e1000007945 */ /* 0x000fe20003800200 */
[----:B------:R-:W2:Y:S10]  /*01e0*/  LDCU.64 UR4, c[0x0][0x380] ;  /* 0x00007000ff0477ac */ /* 0x000eb40008000a00 */
[----:B------:R-:W-:Y:S05]  /*01f0*/  @P0 BRA `(.L_x_3) ;  /* 0x0000000c00780947 */ /* 0x000fea0003800000 */
[----:B------:R-:W3:Y:S02]  /*0200*/  LDC R7, c[0x0][0x3a0] ;  /* 0x0000e800ff077b82 */ /* 0x000ee40000000800 */
[----:B---3--:R-:W-:-:S13]  /*0210*/  ISETP.GE.AND P0, PT, R7, 0x1, PT ;  /* 0x000000010700780c */ /* 0x008fda0003f06270 */
[----:B------:R-:W-:Y:S05]  /*0220*/  @!P0 BRA `(.L_x_3) ;  /* 0x0000000c006c8947 */ /* 0x000fea0003800000 */
[C---:B0-----:R-:W-:Y:S01]  /*0230*/  VIADD R4, R7.reuse, 0xffffffff ;  /* 0xffffffff07047836 */ /* 0x041fe20000000000 */
[----:B------:R-:W-:Y:S01]  /*0240*/  LOP3.LUT R6, R7, 0x7, RZ, 0xc0, !PT ;  /* 0x0000000707067812 */ /* 0x000fe200078ec0ff */
[----:B------:R-:W-:-:S03]  /*0250*/  IMAD R5, R0, R7, RZ ;  /* 0x0000000700057224 */ /* 0x000fc600078e02ff */
[----:B------:R-:W-:Y:S02]  /*0260*/  ISETP.GE.U32.AND P0, PT, R4, 0x7, PT ;  /* 0x000000070400780c */ /* 0x000fe40003f06070 */
[C---:B------:R-:W-:Y:S02]  /*0270*/  LOP3.LUT R4, R7.reuse, 0x7ffffff8, RZ, 0xc0, !PT ;  /* 0x7ffffff807047812 */ /* 0x040fe400078ec0ff */
[----:B------:R-:W-:Y:S02]  /*0280*/  LOP3.LUT R7, R7, 0x3, RZ, 0xc0, !PT ;  /* 0x0000000307077812 */ /* 0x000fe400078ec0ff */
[----:B------:R-:W-:-:S07]  /*0290*/  IADD3 R8, PT, PT, -R4, RZ, RZ ;  /* 0x000000ff04087210 */ /* 0x000fce0007ffe1ff */
.L_x_9:
[----:B0-----:R-:W0:Y:S01]  /*02a0*/  LDC.64 R12, c[0x0][0x398] ;  /* 0x0000e600ff0c7b82 */ /* 0x001e220000000a00 */
[----:B------:R-:W-:Y:S02]  /*02b0*/  HFMA2 R16, -RZ, RZ, 0, 0 ;  /* 0x00000000ff107431 */ /* 0x000fe400000001ff */
[----:B0-----:R-:W-:-:S04]  /*02c0*/  IMAD.WIDE R12, R2, 0x4, R12 ;  /* 0x00000004020c7825 */ /* 0x001fc800078e020c */
[----:B------:R-:W-:-:S05]  /*02d0*/  VIADD R2, R2, 0x1 ;  /* 0x0000000102027836 */ /* 0x000fca0000000000 */
[----:B------:R-:W-:Y:S01]  /*02e0*/  ISETP.NE.AND P1, PT, R2, R3, PT ;  /* 0x000000030200720c */ /* 0x000fe20003f25270 */
[----:B---34-:R-:W-:-:S12]  /*02f0*/  @!P0 BRA `(.L_x_4) ;  /* 0x0000000400a48947 */ /* 0x018fd80003800000 */
[----:B------:R-:W-:Y:S01]  /*0300*/  IMAD.MOV.U32 R10, RZ, RZ, 0x3 ;  /* 0x00000003ff0a7424 */ /* 0x000fe200078e00ff */
[----:B------:R-:W-:Y:S01]  /*0310*/  MOV R9, R5 ;  /* 0x0000000500097202 */ /* 0x000fe20000000f00 */
[----:B------:R-:W-:-:S07]  /*0320*/  IMAD.MOV.U32 R11, RZ, RZ, R8 ;  /* 0x000000ffff0b7224 */ /* 0x000fce00078e0008 */
.L_x_5:
[----:B0-----:R-:W1:Y:S01]  /*0330*/  LDG.E R18, desc[UR10][R12.64] ;  /* 0x0000000a0c127981 */ /* 0x001e62000c1e1900 */
[----:B------:R-:W0:Y:S01]  /*0340*/  LDC.64 R16, c[0x0][0x380] ;  /* 0x0000e000ff107b82 */ /* 0x000e220000000a00 */
[----:B------:R-:W-:-:S07]  /*0350*/  IADD3 R25, PT, PT, R10, -0x3, RZ ;  /* 0xfffffffd0a197810 */ /* 0x000fce0007ffe0ff */
[----:B------:R-:W3:Y:S01]  /*0360*/  LDC.64 R14, c[0x0][0x388] ;  /* 0x0000e200ff0e7b82 */ /* 0x000ee20000000a00 */
[----:B-1----:R-:W-:Y:S02]  /*0370*/  IMAD R21, R18, UR6, R25 ;  /* 0x0000000612157c24 */ /* 0x002fe4000f8e0219 */
[----:B---3--:R-:W-:-:S04]  /*0380*/  IMAD.WIDE.U32 R18, R9, 0x4, R14 ;  /* 0x0000000409127825 */ /* 0x008fc800078e000e */
[----:B0-----:R-:W-:Y:S02]  /*0390*/  IMAD.WIDE R16, R21, 0x4, R16 ;  /* 0x0000000415107825 */ /* 0x001fe400078e0210 */
[----:B------:R-:W3:Y:S04]  /*03a0*/  LDG.E R21, desc[UR10][R18.64] ;  /* 0x0000000a12157981 */ /* 0x000ee8000c1e1900 */
[----:B------:R-:W3:Y:S02]  /*03b0*/  LDG.E R16, desc[UR10][R16.64] ;  /* 0x0000000a10107981 */ /* 0x000ee4000c1e1900 */
[----:B---3--:R-:W-:-:S05]  /*03c0*/  FADD R27, R16, R21 ;  /* 0x00000015101b7221 */ /* 0x008fca0000000000 */
[----:B------:R0:W-:Y:S04]  /*03d0*/  STG.E desc[UR10][R18.64], R27 ;  /* 0x0000001b12007986 */ /* 0x0001e8000c10190a */
[----:B------:R-:W3:Y:S01]  /*03e0*/  LDG.E R20, desc[UR10][R12.64] ;  /* 0x0000000a0c147981 */ /* 0x000ee2000c1e1900 */
[----:B------:R-:W-:Y:S01]  /*03f0*/  SHF.R.S32.HI R24, RZ, 0x1f, R25 ;  /* 0x0000001fff187819 */ /* 0x000fe20000011419 */
[----:B------:R-:W-:-:S04]  /*0400*/  VIADD R23, R9, 0x1 ;  /* 0x0000000109177836 */ /* 0x000fc80000000000 */
[----:B------:R-:W-:-:S05]  /*0410*/  IMAD.WIDE.U32 R22, R23, 0x4, R14 ;  /* 0x0000000417167825 */ /* 0x000fca00078e000e */
[----:B------:R-:W0:Y:S01]  /*0420*/  LDG.E R17, desc[UR10][R22.64] ;  /* 0x0000000a16117981 */ /* 0x000e22000c1e1900 */
[----:B---3--:R-:W-:-:S05]  /*0430*/  IMAD R20, R20, UR6, RZ ;  /* 0x0000000614147c24 */ /* 0x008fca000f8e02ff */
[----:B------:R-:W-:-:S04]  /*0440*/  IADD3 R21, P2, PT, R25, R20, RZ ;  /* 0x0000001419157210 */ /* 0x000fc80007f5e0ff */
[----:B------:R-:W-:Y:S02]  /*0450*/  LEA.HI.X.SX32 R26, R20, R24, 0x1, P2 ;  /* 0x00000018141a7211 */ /* 0x000fe400010f0eff */
[----:B--2---:R-:W-:-:S04]  /*0460*/  LEA R20, P2, R21, UR4, 0x2 ;  /* 0x0000000415147c11 */ /* 0x004fc8000f8410ff */
[----:B------:R-:W-:-:S05]  /*0470*/  LEA.HI.X R21, R21, UR5, R26, 0x2, P2 ;  /* 0x0000000515157c11 */ /* 0x000fca00090f141a */
[----:B------:R-:W0:Y:S02]  /*0480*/  LDG.E R20, desc[UR10][R20.64+0x4] ;  /* 0x0000040a14147981 */ /* 0x000e24000c1e1900 */
[----:B0-----:R-:W-:-:S05]  /*0490*/  FADD R27, R20, R17 ;  /* 0x00000011141b7221 */ /* 0x001fca0000000000 */
[----:B------:R0:W-:Y:S04]  /*04a0*/  STG.E desc[UR10][R22.64], R27 ;  /* 0x0000001b16007986 */ /* 0x0001e8000c10190a */
[----:B------:R-:W2:Y:S01]  /*04b0*/  LDG.E R16, desc[UR10][R12.64] ;  /* 0x0000000a0c107981 */ /* 0x000ea2000c1e1900 */
[----:B------:R-:W-:-:S05]  /*04c0*/  IADD3 R19, PT, PT, R9, 0x2, RZ ;  /* 0x0000000209137810 */ /* 0x000fca0007ffe0ff */
[----:B------:R-:W-:-:S05]  /*04d0*/  IMAD.WIDE.U32 R18, R19, 0x4, R14 ;  /* 0x0000000413127825 */ /* 0x000fca00078e000e */
[----:B------:R-:W0:Y:S01]  /*04e0*/  LDG.E R21, desc[UR10][R18.64] ;  /* 0x0000000a12157981 */ /* 0x000e22000c1e1900 */
[----:B--2---:R-:W-:-:S05]  /*04f0*/  IMAD R16, R16, UR6, RZ ;  /* 0x0000000610107c24 */ /* 0x004fca000f8e02ff */
[----:B------:R-:W-:-:S04]  /*0500*/  IADD3 R17, P2, PT, R25, R16, RZ ;  /* 0x0000001019117210 */ /* 0x000fc80007f5e0ff */
[----:B------:R-:W-:Y:S02]  /*0510*/  LEA.HI.X.SX32 R26, R16, R24, 0x1, P2 ;  /* 0x00000018101a7211 */ /* 0x000fe400010f0eff */
[----:B------:R-:W-:-:S04]  /*0520*/  LEA R16, P2, R17, UR4, 0x2 ;  /* 0x0000000411107c11 */ /* 0x000fc8000f8410ff */
[----:B------:R-:W-:-:S05]  /*0530*/  LEA.HI.X R17, R17, UR5, R26, 0x2, P2 ;  /* 0x0000000511117c11 */ /* 0x000fca00090f141a */
[----:B------:R-:W0:Y:S02]  /*0540*/  LDG.E R16, desc[UR10][R16.64+0x8] ;  /* 0x0000080a10107981 */ /* 0x000e24000c1e1900 */
[----:B0-----:R-:W-:-:S05]  /*0550*/  FADD R27, R16, R21 ;  /* 0x00000015101b7221 */ /* 0x001fca0000000000 */
[----:B------:R0:W-:Y:S04]  /*0560*/  STG.E desc[UR10][R18.64], R27 ;  /* 0x0000001b12007986 */ /* 0x0001e8000c10190a */
[----:B------:R-:W2:Y:S01]  /*0570*/  LDG.E R20, desc[UR10][R12.64] ;  /* 0x0000000a0c147981 */ /* 0x000ea2000c1e1900 */
[----:B------:R-:W-:-:S04]  /*0580*/  VIADD R23, R9, 0x3 ;  /* 0x0000000309177836 */ /* 0x000fc80000000000 */
        /* <DEDUP_REMOVED lines=49> */
[----:B------:R-:W3:Y:S01]  /*08a0*/  LDG.E R17, desc[UR10][R14.64] ;  /* 0x0000000a0e117981 */ /* 0x000ee2000c1e1900 */
[----:B--2---:R-:W-:-:S05]  /*08b0*/  IMAD R20, R20, UR6, RZ ;  /* 0x0000000614147c24 */ /* 0x004fca000f8e02ff */
[----:B------:R-:W-:-:S04]  /*08c0*/  IADD3 R25, P2, PT, R25, R20, RZ ;  /* 0x0000001419197210 */ /* 0x000fc80007f5e0ff */
[----:B------:R-:W-:Y:S02]  /*08d0*/  LEA.HI.X.SX32 R24, R20, R24, 0x1, P2 ;  /* 0x0000001814187211 */ /* 0x000fe400010f0eff */
[----:B------:R-:W-:-:S04]  /*08e0*/  LEA R20, P2, R25, UR4, 0x2 ;  /* 0x0000000419147c11 */ /* 0x000fc8000f8410ff */
[----:B------:R-:W-:-:S05]  /*08f0*/  LEA.HI.X R21, R25, UR5, R24, 0x2, P2 ;  /* 0x0000000519157c11 */ /* 0x000fca00090f1418 */
[----:B------:R-:W3:Y:S01]  /*0900*/  LDG.E R20, desc[UR10][R20.64+0x1c] ;  /* 0x00001c0a14147981 */ /* 0x000ee2000c1e1900 */
[----:B------:R-:W-:-:S05]  /*0910*/  VIADD R11, R11, 0x8 ;  /* 0x000000080b0b7836 */ /* 0x000fca0000000000 */
[----:B------:R-:W-:Y:S02]  /*0920*/  ISETP.NE.AND P2, PT, R11, RZ, PT ;  /* 0x000000ff0b00720c */ /* 0x000fe40003f45270 */
[----:B------:R-:W-:Y:S02]  /*0930*/  IADD3 R10, PT, PT, R10, 0x8, RZ ;  /* 0x000000080a0a7810 */ /* 0x000fe40007ffe0ff */
[----:B------:R-:W-:Y:S01]  /*0940*/  IADD3 R9, PT, PT, R9, 0x8, RZ ;  /* 0x0000000809097810 */ /* 0x000fe20007ffe0ff */
[----:B---3--:R-:W-:-:S05]  /*0950*/  FADD R17, R20, R17 ;  /* 0x0000001114117221 */ /* 0x008fca0000000000 */
[----:B------:R0:W-:Y:S03]  /*0960*/  STG.E desc[UR10][R14.64], R17 ;  /* 0x000000110e007986 */ /* 0x0001e6000c10190a */
[----:B------:R-:W-:Y:S05]  /*0970*/  @P2 BRA `(.L_x_5) ;  /* 0xfffffff8006c2947 */ /* 0x000fea000383ffff */
[----:B------:R-:W-:-:S07]  /*0980*/  IMAD.MOV.U32 R16, RZ, RZ, R4 ;  /* 0x000000ffff107224 */ /* 0x000fce00078e0004 */
.L_x_4:
[----:B------:R-:W-:-:S13]  /*0990*/  ISETP.NE.AND P2, PT, R6, RZ, PT ;  /* 0x000000ff0600720c */ /* 0x000fda0003f45270 */
[----:B------:R-:W-:Y:S05]  /*09a0*/  @!P2 BRA `(.L_x_6) ;  /* 0x000000040088a947 */ /* 0x000fea0003800000 */
[----:B------:R-:W-:Y:S02]  /*09b0*/  IADD3 R9, PT, PT, R6, -0x1, RZ ;  /* 0xffffffff06097810 */ /* 0x000fe40007ffe0ff */
[----:B------:R-:W-:Y:S02]  /*09c0*/  ISETP.NE.AND P2, PT, R7, RZ, PT ;  /* 0x000000ff0700720c */ /* 0x000fe40003f45270 */
[----:B------:R-:W-:-:S13]  /*09d0*/  ISETP.GE.U32.AND P3, PT, R9, 0x3, PT ;  /* 0x000000030900780c */ /* 0x000fda0003f66070 */
[----:B------:R-:W-:Y:S05]  /*09e0*/  @!P3 BRA `(.L_x_7) ;  /* 0x0000000000c8b947 */ /* 0x000fea0003800000 */
[----:B0-----:R-:W3:Y:S01]  /*09f0*/  LDG.E R15, desc[UR10][R12.64] ;  /* 0x0000000a0c0f7981 */ /* 0x001ee2000c1e1900 */
[----:B------:R-:W0:Y:S01]  /*0a00*/  LDC.64 R18, c[0x0][0x380] ;  /* 0x0000e000ff127b82 */ /* 0x000e220000000a00 */
[----:B------:R-:W3:Y:S01]  /*0a10*/  LDCU UR7, c[0x0][0x3a0] ;  /* 0x00007400ff0777ac */ /* 0x000ee20008000800 */
[----:B------:R-:W-:Y:S01]  /*0a20*/  IADD3 R9, PT, PT, R5, R16, RZ ;  /* 0x0000001005097210 */ /* 0x000fe20007ffe0ff */
[----:B------:R-:W4:Y:S05]  /*0a30*/  LDCU.64 UR8, c[0x0][0x380] ;  /* 0x00007000ff0877ac */ /* 0x000f2a0008000a00 */
[----:B------:R-:W5:Y:S01]  /*0a40*/  LDC.64 R10, c[0x0][0x388] ;  /* 0x0000e200ff0a7b82 */ /* 0x000f620000000a00 */
[----:B---3--:R-:W-:-:S02]  /*0a50*/  IMAD R17, R15, UR7, R16 ;  /* 0x000000070f117c24 */ /* 0x008fc4000f8e0210 */
[----:B-----5:R-:W-:-:S04]  /*0a60*/  IMAD.WIDE.U32 R14, R9, 0x4, R10 ;  /* 0x00000004090e7825 */ /* 0x020fc800078e000a */
[----:B0-----:R-:W-:Y:S02]  /*0a70*/  IMAD.WIDE R18, R17, 0x4, R18 ;  /* 0x0000000411127825 */ /* 0x001fe400078e0212 */
[----:B------:R-:W3:Y:S04]  /*0a80*/  LDG.E R17, desc[UR10][R14.64] ;  /* 0x0000000a0e117981 */ /* 0x000ee8000c1e1900 */
[----:B------:R-:W3:Y:S02]  /*0a90*/  LDG.E R18, desc[UR10][R18.64] ;  /* 0x0000000a12127981 */ /* 0x000ee4000c1e1900 */
[----:B---3--:R-:W-:-:S05]  /*0aa0*/  FADD R17, R18, R17 ;  /* 0x0000001112117221 */ /* 0x008fca0000000000 */
[----:B------:R0:W-:Y:S04]  /*0ab0*/  STG.E desc[UR10][R14.64], R17 ;  /* 0x000000110e007986 */ /* 0x0001e8000c10190a */
[----:B------:R-:W3:Y:S01]  /*0ac0*/  LDG.E R20, desc[UR10][R12.64] ;  /* 0x0000000a0c147981 */ /* 0x000ee2000c1e1900 */
[----:B------:R-:W-:Y:S02]  /*0ad0*/  VIADD R23, R9, 0x1 ;  /* 0x0000000109177836 */ /* 0x000fe40000000000 */
[----:B---3--:R-:W-:-:S05]  /*0ae0*/  IMAD R21, R20, UR7, RZ ;  /* 0x0000000714157c24 */ /* 0x008fca000f8e02ff */
[----:B------:R-:W-:-:S04]  /*0af0*/  IADD3 R24, P3, PT, R16, R21, RZ ;  /* 0x0000001510187210 */ /* 0x000fc80007f7e0ff */
[----:B------:R-:W-:Y:S01]  /*0b00*/  LEA.HI.X.SX32 R25, R21, RZ, 0x1, P3 ;  /* 0x000000ff15197211 */ /* 0x000fe200018f0eff */
[----:B------:R-:W-:Y:S01]  /*0b10*/  IMAD.WIDE.U32 R20, R23, 0x4, R10 ;  /* 0x0000000417147825 */ /* 0x000fe200078e000a */
[----:B----4-:R-:W-:-:S04]  /*0b20*/  LEA R22, P3, R24, UR8, 0x2 ;  /* 0x0000000818167c11 */ /* 0x010fc8000f8610ff */
[----:B------:R-:W-:Y:S01]  /*0b30*/  LEA.HI.X R23, R24, UR9, R25, 0x2, P3 ;  /* 0x0000000918177c11 */ /* 0x000fe200098f1419 */
[----:B------:R-:W0:Y:S04]  /*0b40*/  LDG.E R19, desc[UR10][R20.64] ;  /* 0x0000000a14137981 */ /* 0x000e28000c1e1900 */
[----:B------:R-:W0:Y:S02]  /*0b50*/  LDG.E R22, desc[UR10][R22.64+0x4] ;  /* 0x0000040a16167981 */ /* 0x000e24000c1e1900 */
[----:B0-----:R-:W-:-:S05]  /*0b60*/  FADD R17, R22, R19 ;  /* 0x0000001316117221 */ /* 0x001fca0000000000 */
[----:B------:R0:W-:Y:S04]  /*0b70*/  STG.E desc[UR10][R20.64], R17 ;  /* 0x0000001114007986 */ /* 0x0001e8000c10190a */
[----:B------:R-:W3:Y:S01]  /*0b80*/  LDG.E R14, desc[UR10][R12.64] ;  /* 0x0000000a0c0e7981 */ /* 0x000ee2000c1e1900 */
[----:B------:R-:W-:Y:S01]  /*0b90*/  IADD3 R19, PT, PT, R9, 0x2, RZ ;  /* 0x0000000209137810 */ /* 0x000fe20007ffe0ff */
[----:B---3--:R-:W-:-:S05]  /*0ba0*/  IMAD R15, R14, UR7, RZ ;  /* 0x000000070e0f7c24 */ /* 0x008fca000f8e02ff */
[----:B------:R-:W-:-:S04]  /*0bb0*/  IADD3 R24, P3, PT, R16, R15, RZ ;  /* 0x0000000f10187210 */ /* 0x000fc80007f7e0ff */
[----:B------:R-:W-:Y:S01]  /*0bc0*/  LEA.HI.X.SX32 R25, R15, RZ, 0x1, P3 ;  /* 0x000000ff0f197211 */ /* 0x000fe200018f0eff */
[----:B------:R-:W-:Y:S01]  /*0bd0*/  IMAD.WIDE.U32 R14, R19, 0x4, R10 ;  /* 0x00000004130e7825 */ /* 0x000fe200078e000a */
[----:B------:R-:W-:-:S04]  /*0be0*/  LEA R18, P3, R24, UR8, 0x2 ;  /* 0x0000000818127c11 */ /* 0x000fc8000f8610ff */
[----:B------:R-:W-:Y:S01]  /*0bf0*/  LEA.HI.X R19, R24, UR9, R25, 0x2, P3 ;  /* 0x0000000918137c11 */ /* 0x000fe200098f1419 */
[----:B------:R-:W3:Y:S04]  /*0c00*/  LDG.E R23, desc[UR10][R14.64] ;  /* 0x0000000a0e177981 */ /* 0x000ee8000c1e1900 */
[----:B------:R-:W3:Y:S02]  /*0c10*/  LDG.E R18, desc[UR10][R18.64+0x8] ;  /* 0x0000080a12127981 */ /* 0x000ee4000c1e1900 */
[----:B---3--:R-:W-:-:S05]  /*0c20*/  FADD R23, R18, R23 ;  /* 0x0000001712177221 */ /* 0x008fca0000000000 */
[----:B------:R3:W-:Y:S04]  /*0c30*/  STG.E desc[UR10][R14.64], R23 ;  /* 0x000000170e007986 */ /* 0x0007e8000c10190a */
[----:B0-----:R-:W4:Y:S01]  /*0c40*/  LDG.E R17, desc[UR10][R12.64] ;  /* 0x0000000a0c117981 */ /* 0x001f22000c1e1900 */
[----:B------:R-:W-:-:S05]  /*0c50*/  IADD3 R9, PT, PT, R9, 0x3, RZ ;  /* 0x0000000309097810 */ /* 0x000fca0007ffe0ff */
[----:B------:R-:W-:-:S05]  /*0c60*/  IMAD.WIDE.U32 R10, R9, 0x4, R10 ;  /* 0x00000004090a7825 */ /* 0x000fca00078e000a */
[----:B------:R-:W5:Y:S01]  /*0c70*/  LDG.E R9, desc[UR10][R10.64] ;  /* 0x0000000a0a097981 */ /* 0x000f62000c1e1900 */
[----:B----4-:R-:W-:-:S05]  /*0c80*/  IMAD R17, R17, UR7, RZ ;  /* 0x0000000711117c24 */ /* 0x010fca000f8e02ff */
[----:B------:R-:W-:-:S04]  /*0c90*/  IADD3 R21, P3, PT, R16, R17, RZ ;  /* 0x0000001110157210 */ /* 0x000fc80007f7e0ff */
[----:B------:R-:W-:Y:S02]  /*0ca0*/  LEA.HI.X.SX32 R22, R17, RZ, 0x1, P3 ;  /* 0x000000ff11167211 */ /* 0x000fe400018f0eff */
[----:B------:R-:W-:-:S04]  /*0cb0*/  LEA R20, P3, R21, UR8, 0x2 ;  /* 0x0000000815147c11 */ /* 0x000fc8000f8610ff */
[----:B------:R-:W-:-:S05]  /*0cc0*/  LEA.HI.X R21, R21, UR9, R22, 0x2, P3 ;  /* 0x0000000915157c11 */ /* 0x000fca00098f1416 */
[----:B------:R-:W5:Y:S01]  /*0cd0*/  LDG.E R20, desc[UR10][R20.64+0xc] ;  /* 0x00000c0a14147981 */ /* 0x000f62000c1e1900 */
[----:B------:R-:W-:Y:S02]  /*0ce0*/  VIADD R16, R16, 0x4 ;  /* 0x0000000410107836 */ /* 0x000fe40000000000 */
[----:B-----5:R-:W-:-:S05]  /*0cf0*/  FADD R9, R20, R9 ;  /* 0x0000000914097221 */ /* 0x020fca0000000000 */
[----:B------:R3:W-:Y:S02]  /*0d00*/  STG.E desc[UR10][R10.64], R9 ;  /* 0x000000090a007986 */ /* 0x0007e4000c10190a */
.L_x_7:
[----:B------:R-:W-:Y:S05]  /*0d10*/  @!P2 BRA `(.L_x_6) ;  /* 0x0000000000aca947 */ /* 0x000fea0003800000 */
[----:B------:R-:W4:Y:S01]  /*0d20*/  LDCU UR12, c[0x0][0x3a0] ;  /* 0x00007400ff0c77ac */ /* 0x000f220008000800 */
[----:B------:R-:W-:Y:S01]  /*0d30*/  ISETP.NE.AND P2, PT, R7, 0x1, PT ;  /* 0x000000010700780c */ /* 0x000fe20003f45270 */
[----:B----4-:R-:W-:-:S12]  /*0d40*/  ULOP3.LUT UP0, URZ, UR12, 0x1, URZ, 0xc0, !UPT ;  /* 0x000000010cff7892 */ /* 0x010fd8000f80c0ff */
[----:B------:R-:W-:Y:S05]  /*0d50*/  @!P2 BRA `(.L_x_8) ;  /* 0x00000000006ca947 */ /* 0x000fea0003800000 */
[----:B---3--:R-:W3:Y:S01]  /*0d60*/  LDG.E R9, desc[UR10][R12.64] ;  /* 0x0000000a0c097981 */ /* 0x008ee2000c1e1900 */
[----:B0-----:R-:W0:Y:S01]  /*0d70*/  LDC.64 R14, c[0x0][0x380] ;  /* 0x0000e000ff0e7b82 */ /* 0x001e220000000a00 */
[----:B------:R-:W3:Y:S01]  /*0d80*/  LDCU UR7, c[0x0][0x3a0] ;  /* 0x00007400ff0777ac */ /* 0x000ee20008000800 */
[----:B------:R-:W-:Y:S01]  /*0d90*/  IADD3 R23, PT, PT, R5, R16, RZ ;  /* 0x0000001005177210 */ /* 0x000fe20007ffe0ff */
[----:B------:R-:W4:Y:S05]  /*0da0*/  LDCU.64 UR8, c[0x0][0x380] ;  /* 0x00007000ff0877ac */ /* 0x000f2a0008000a00 */
[----:B------:R-:W5:Y:S02]  /*0db0*/  LDC.64 R10, c[0x0][0x388] ;  /* 0x0000e200ff0a7b82 */ /* 0x000f640000000a00 */
[----:B-----5:R-:W-:-:S04]  /*0dc0*/  IMAD.WIDE.U32 R18, R23, 0x4, R10 ;  /* 0x0000000417127825 */ /* 0x020fc800078e000a */
[----:B---3--:R-:W-:-:S04]  /*0dd0*/  IMAD R9, R9, UR7, R16 ;  /* 0x0000000709097c24 */ /* 0x008fc8000f8e0210 */
[----:B0-----:R-:W-:Y:S02]  /*0de0*/  IMAD.WIDE R20, R9, 0x4, R14 ;  /* 0x0000000409147825 */ /* 0x001fe400078e020e */
[----:B------:R-:W3:Y:S04]  /*0df0*/  LDG.E R9, desc[UR10][R18.64] ;  /* 0x0000000a12097981 */ /* 0x000ee8000c1e1900 */
[----:B------:R-:W3:Y:S02]  /*0e00*/  LDG.E R20, desc[UR10][R20.64] ;  /* 0x0000000a14147981 */ /* 0x000ee4000c1e1900 */
[----:B---3--:R-:W-:-:S05]  /*0e10*/  FADD R9, R20, R9 ;  /* 0x0000000914097221 */ /* 0x008fca0000000000 */
[----:B------:R0:W-:Y:S04]  /*0e20*/  STG.E desc[UR10][R18.64], R9 ;  /* 0x0000000912007986 */ /* 0x0001e8000c10190a */
[----:B------:R-:W3:Y:S01]  /*0e30*/  LDG.E R14, desc[UR10][R12.64] ;  /* 0x0000000a0c0e7981 */ /* 0x000ee2000c1e1900 */
[----:B------:R-:W-:-:S05]  /*0e40*/  IADD3 R23, PT, PT, R23, 0x1, RZ ;  /* 0x0000000117177810 */ /* 0x000fca0007ffe0ff */
[----:B------:R-:W-:-:S05]  /*0e50*/  IMAD.WIDE.U32 R10, R23, 0x4, R10 ;  /* 0x00000004170a7825 */ /* 0x000fca00078e000a */
[----:B0-----:R-:W5:Y:S01]  /*0e60*/  LDG.E R9, desc[UR10][R10.64] ;  /* 0x0000000a0a097981 */ /* 0x001f62000c1e1900 */
[----:B---3--:R-:W-:Y:S01]  /*0e70*/  IMAD R15, R14, UR7, RZ ;  /* 0x000000070e0f7c24 */ /* 0x008fe2000f8e02ff */
[----:B------:R-:W-:-:S04]  /*0e80*/  SHF.R.S32.HI R14, RZ, 0x1f, R16 ;  /* 0x0000001fff0e7819 */ /* 0x000fc80000011410 */
[----:B------:R-:W-:-:S04]  /*0e90*/  IADD3 R17, P2, PT, R16, R15, RZ ;  /* 0x0000000f10117210 */ /* 0x000fc80007f5e0ff */
[----:B------:R-:W-:Y:S02]  /*0ea0*/  LEA.HI.X.SX32 R22, R15, R14, 0x1, P2 ;  /* 0x0000000e0f167211 */ /* 0x000fe400010f0eff */
[----:B----4-:R-:W-:-:S04]  /*0eb0*/  LEA R14, P2, R17, UR8, 0x2 ;  /* 0x00000008110e7c11 */ /* 0x010fc8000f8410ff */
[----:B------:R-:W-:-:S05]  /*0ec0*/  LEA.HI.X R15, R17, UR9, R22, 0x2, P2 ;  /* 0x00000009110f7c11 */ /* 0x000fca00090f1416 */
[----:B------:R-:W5:Y:S01]  /*0ed0*/  LDG.E R14, desc[UR10][R14.64+0x4] ;  /* 0x0000040a0e0e7981 */ /* 0x000f62000c1e1900 */
[----:B------:R-:W-:Y:S02]  /*0ee0*/  VIADD R16, R16, 0x2 ;  /* 0x0000000210107836 */ /* 0x000fe40000000000 */
[----:B-----5:R-:W-:-:S05]  /*0ef0*/  FADD R9, R14, R9 ;  /* 0x000000090e097221 */ /* 0x020fca0000000000 */
[----:B------:R4:W-:Y:S02]  /*0f00*/  STG.E desc[UR10][R10.64], R9 ;  /* 0x000000090a007986 */ /* 0x0009e4000c10190a */
.L_x_8:
[----:B------:R-:W-:Y:S05]  /*0f10*/  BRA.U !UP0, `(.L_x_6) ;  /* 0x00000001082c7547 */ /* 0x000fea000b800000 */
[----:B------:R-:W5:Y:S01]  /*0f20*/  LDG.E R13, desc[UR10][R12.64] ;  /* 0x0000000a0c0d7981 */ /* 0x000f62000c1e1900 */
[----:B---34-:R-:W3:Y:S01]  /*0f30*/  LDC.64 R10, c[0x0][0x380] ;  /* 0x0000e000ff0a7b82 */ /* 0x018ee20000000a00 */
[----:B0-----:R-:W-:-:S07]  /*0f40*/  IADD3 R17, PT, PT, R5, R16, RZ ;  /* 0x0000001005117210 */ /* 0x001fce0007ffe0ff */
[----:B------:R-:W0:Y:S02]  /*0f50*/  LDC.64 R14, c[0x0][0x388] ;  /* 0x0000e200ff0e7b82 */ /* 0x000e240000000a00 */
[----:B0-----:R-:W-:-:S04]  /*0f60*/  IMAD.WIDE.U32 R14, R17, 0x4, R14 ;  /* 0x00000004110e7825 */ /* 0x001fc800078e000e */
[----:B-----5:R-:W-:-:S04]  /*0f70*/  IMAD R9, R13, UR12, R16 ;  /* 0x0000000c0d097c24 */ /* 0x020fc8000f8e0210 */
[----:B---3--:R-:W-:Y:S02]  /*0f80*/  IMAD.WIDE R10, R9, 0x4, R10 ;  /* 0x00000004090a7825 */ /* 0x008fe400078e020a */
[----:B------:R-:W3:Y:S04]  /*0f90*/  LDG.E R9, desc[UR10][R14.64] ;  /* 0x0000000a0e097981 */ /* 0x000ee8000c1e1900 */
[----:B------:R-:W3:Y:S02]  /*0fa0*/  LDG.E R10, desc[UR10][R10.64] ;  /* 0x0000000a0a0a7981 */ /* 0x000ee4000c1e1900 */
[----:B---3--:R-:W-:-:S05]  /*0fb0*/  FADD R9, R10, R9 ;  /* 0x000000090a097221 */ /* 0x008fca0000000000 */
[----:B------:R0:W-:Y:S02]  /*0fc0*/  STG.E desc[UR10][R14.64], R9 ;  /* 0x000000090e007986 */ /* 0x0001e4000c10190a */
.L_x_6:
[----:B------:R-:W-:Y:S05]  /*0fd0*/  @P1 BRA `(.L_x_9) ;  /* 0xfffffff000b01947 */ /* 0x000fea000383ffff */
.L_x_3:
[----:B-12---:R-:W-:Y:S05]  /*0fe0*/  BSYNC.RECONVERGENT B0 ;  /* 0x0000000000007941 */ /* 0x006fea0003800200 */
.L_x_2:
[----:B------:R-:W1:Y:S01]  /*0ff0*/  LDCU UR4, c[0x0][0x3a0] ;  /* 0x00007400ff0477ac */ /* 0x000e620008000800 */
[----:B------:R-:W-:Y:S01]  /*1000*/  MOV R6, RZ ;  /* 0x000000ff00067202 */ /* 0x000fe20000000f00 */
[----:B-1----:R-:W-:-:S09]  /*1010*/  UISETP.GE.AND UP0, UPT, UR4, 0x1, UPT ;  /* 0x000000010400788c */ /* 0x002fd2000bf06270 */
[----:B------:R-:W-:Y:S05]  /*1020*/  BRA.U !UP0, `(.L_x_10) ;  /* 0x0000000908087547 */ /* 0x000fea000b800000 */
[----:B------:R-:W-:Y:S02]  /*1030*/  UISETP.NE.AND UP1, UPT, UR4, 0x1, UPT ;  /* 0x000000010400788c */ /* 0x000fe4000bf25270 */
[----:B---34-:R-:W-:Y:S01]  /*1040*/  IMAD R10, R0, UR4, RZ ;  /* 0x00000004000a7c24 */ /* 0x018fe2000f8e02ff */
[----:B------:R-:W-:Y:S01]  /*1050*/  ULOP3.LUT UR5, UR4, 0x1, URZ, 0xc0, !UPT ;  /* 0x0000000104057892 */ /* 0x000fe2000f8ec0ff */
[----:B------:R-:W-:Y:S01]  /*1060*/  IMAD.MOV.U32 R8, RZ, RZ, -0x800000 ;  /* 0xff800000ff087424 */ /* 0x000fe200078e00ff */
[----:B------:R-:W-:Y:S02]  /*1070*/  CS2R R6, SRZ ;  /* 0x0000000000067805 */ /* 0x000fe4000001ff00 */
[----:B------:R-:W-:Y:S02]  /*1080*/  UISETP.NE.U32.AND UP0, UPT, UR5, 0x1, UPT ;  /* 0x000000010500788c */ /* 0x000fe4000bf05070 */
[----:B------:R-:W-:Y:S09]  /*1090*/  BRA.U !UP1, `(.L_x_11) ;  /* 0x0000000509587547 */ /* 0x000ff2000b800000 */
[----:B------:R-:W1:Y:S01]  /*10a0*/  LDCU.64 UR6, c[0x0][0x3b8] ;  /* 0x00007700ff0677ac */ /* 0x000e620008000a00 */
[----:B------:R-:W2:Y:S01]  /*10b0*/  LDC.64 R2, c[0x0][0x388] ;  /* 0x0000e200ff027b82 */ /* 0x000ea20000000a00 */
[----:B------:R-:W-:Y:S01]  /*10c0*/  HFMA2 R6, -RZ, RZ, 0, 0 ;  /* 0x00000000ff067431 */ /* 0x000fe200000001ff */
[----:B------:R-:W-:Y:S01]  /*10d0*/  MOV R8, 0xff800000 ;  /* 0xff80000000087802 */ /* 0x000fe20000000f00 */
[----:B------:R-:W-:Y:S01]  /*10e0*/  ULOP3.LUT UR4, UR4, 0x7ffffffe, URZ, 0xc0, !UPT ;  /* 0x7ffffffe04047892 */ /* 0x000fe2000f8ec0ff */
[----:B------:R-:W-:Y:S01]  /*10f0*/  IMAD.MOV.U32 R11, RZ, RZ, 0x1 ;  /* 0x00000001ff0b7424 */ /* 0x000fe200078e00ff */
[----:B0-----:R-:W-:-:S04]  /*1100*/  MOV R9, R10 ;  /* 0x0000000a00097202 */ /* 0x001fc80000000f00 */
[----:B------:R-:W-:Y:S01]  /*1110*/  MOV R7, UR4 ;  /* 0x0000000400077c02 */ /* 0x000fe20008000f00 */
[----:B-1----:R-:W-:-:S04]  /*1120*/  UIADD3 UR5, UP1, UPT, UR6, 0x4, URZ ;  /* 0x0000000406057890 */ /* 0x002fc8000ff3e0ff */
[----:B------:R-:W-:Y:S02]  /*1130*/  UIADD3.X UR6, UPT, UPT, URZ, UR7, URZ, UP1, !UPT ;  /* 0x00000007ff067290 */ /* 0x000fe40008ffe4ff */
[----:B------:R-:W-:-:S04]  /*1140*/  IMAD.U32 R13, RZ, RZ, UR5 ;  /* 0x00000005ff0d7e24 */ /* 0x000fc8000f8e00ff */
[----:B------:R-:W-:-:S07]  /*1150*/  MOV R5, UR6 ;  /* 0x0000000600057c02 */ /* 0x000fce0008000f00 */
.L_x_12:
[----:B------:R-:W-:-:S05]  /*1160*/  MOV R4, R13 ;  /* 0x0000000d00047202 */ /* 0x000fca0000000f00 */
[----:B------:R-:W3:Y:S04]  /*1170*/  LDG.E R13, desc[UR10][R4.64+-0x4] ;  /* 0xfffffc0a040d7981 */ /* 0x000ee8000c1e1900 */
[----:B------:R-:W4:Y:S01]  /*1180*/  LDG.E R12, desc[UR10][R4.64] ;  /* 0x0000000a040c7981 */ /* 0x000f22000c1e1900 */
[----:B--2---:R-:W-:-:S04]  /*1190*/  IMAD.WIDE.U32 R16, R9, 0x4, R2 ;  /* 0x0000000409107825 */ /* 0x004fc800078e0002 */
[----:B------:R-:W-:Y:S01]  /*11a0*/  VIADD R19, R9, 0x1 ;  /* 0x0000000109137836 */ /* 0x000fe20000000000 */
[----:B------:R0:W2:Y:S03]  /*11b0*/  LDG.E R14, desc[UR10][R16.64] ;  /* 0x0000000a100e7981 */ /* 0x0000a6000c1e1900 */
[----:B------:R-:W-:-:S05]  /*11c0*/  IMAD.WIDE.U32 R18, R19, 0x4, R2 ;  /* 0x0000000413127825 */ /* 0x000fca00078e0002 */
[----:B------:R1:W5:Y:S01]  /*11d0*/  LDG.E R15, desc[UR10][R18.64] ;  /* 0x0000000a120f7981 */ /* 0x000362000c1e1900 */
[----:B------:R-:W-:Y:S01]  /*11e0*/  IMAD.MOV.U32 R23, RZ, RZ, 0x3e055027 ;  /* 0x3e055027ff177424 */ /* 0x000fe200078e00ff */
[----:B------:R-:W-:Y:S02]  /*11f0*/  IADD3 R9, PT, PT, R9, 0x2, RZ ;  /* 0x0000000209097810 */ /* 0x000fe40007ffe0ff */
[----:B---3--:R-:W-:Y:S02]  /*1200*/  FSETP.GEU.AND P0, PT, R13, 1.175494350822287508e-38, PT ;  /* 0x008000000d00780b */ /* 0x008fe40003f0e000 */
[----:B----4-:R-:W-:-:S11]  /*1210*/  FSETP.GEU.AND P2, PT, R12, 1.175494350822287508e-38, PT ;  /* 0x008000000c00780b */ /* 0x010fd60003f4e000 */
[----:B------:R-:W-:Y:S02]  /*1220*/  @!P0 FMUL R13, R13, 8388608 ;  /* 0x4b0000000d0d8820 */ /* 0x000fe40000400000 */
[----:B------:R-:W-:-:S03]  /*1230*/  @!P2 FMUL R12, R12, 8388608 ;  /* 0x4b0000000c0ca820 */ /* 0x000fc60000400000 */
[C---:B------:R-:W-:Y:S02]  /*1240*/  IADD3 R20, PT, PT, R13.reuse, -0x3f2aaaab, RZ ;  /* 0xc0d555550d147810 */ /* 0x040fe40007ffe0ff */
[C---:B------:R-:W-:Y:S02]  /*1250*/  FSETP.NEU.AND P1, PT, R13.reuse, RZ, PT ;  /* 0x000000ff0d00720b */ /* 0x040fe40003f2d000 */
[----:B------:R-:W-:Y:S02]  /*1260*/  LOP3.LUT R20, R20, 0xff800000, RZ, 0xc0, !PT ;  /* 0xff80000014147812 */ /* 0x000fe400078ec0ff */
[----:B0-----:R-:W-:Y:S02]  /*1270*/  IADD3 R17, PT, PT, R12, -0x3f2aaaab, RZ ;  /* 0xc0d555550c117810 */ /* 0x001fe40007ffe0ff */
[----:B------:R-:W-:Y:S02]  /*1280*/  IADD3 R21, PT, PT, R13, -R20, RZ ;  /* 0x800000140d157210 */ /* 0x000fe40007ffe0ff */
[----:B------:R-:W-:-:S02]  /*1290*/  LOP3.LUT R17, R17, 0xff800000, RZ, 0xc0, !PT ;  /* 0xff80000011117812 */ /* 0x000fc400078ec0ff */
[----:B------:R-:W-:Y:S01]  /*12a0*/  I2FP.F32.S32 R20, R20 ;  /* 0x0000001400147245 */ /* 0x000fe20000201400 */
[----:B------:R-:W-:Y:S01]  /*12b0*/  FADD R16, R21, -1 ;  /* 0xbf80000015107421 */ /* 0x000fe20000000000 */
[----:B-1----:R-:W-:-:S03]  /*12c0*/  IADD3 R18, PT, PT, R12, -R17, RZ ;  /* 0x800000110c127210 */ /* 0x002fc60007ffe0ff */
[----:B------:R-:W-:Y:S02]  /*12d0*/  FFMA R19, R16, -R23, 0.14084610342979431152 ;  /* 0x3e1039f610137423 */ /* 0x000fe40000000817 */
[----:B------:R-:W-:Y:S02]  /*12e0*/  FADD R18, R18, -1 ;  /* 0xbf80000012127421 */ /* 0x000fe40000000000 */
[----:B------:R-:W-:Y:S02]  /*12f0*/  FFMA R19, R16, R19, -0.12148627638816833496 ;  /* 0xbdf8cdcc10137423 */ /* 0x000fe40000000013 */
[----:B------:R-:W-:Y:S02]  /*1300*/  FFMA R21, R18, -R23, 0.14084610342979431152 ;  /* 0x3e1039f612157423 */ /* 0x000fe40000000817 */
[----:B------:R-:W-:Y:S02]  /*1310*/  FFMA R19, R16, R19, 0.13980610668659210205 ;  /* 0x3e0f295510137423 */ /* 0x000fe40000000013 */
[----:B------:R-:W-:-:S02]  /*1320*/  FFMA R23, R18, R21, -0.12148627638816833496 ;  /* 0xbdf8cdcc12177423 */ /* 0x000fc40000000015 */
[----:B------:R-:W-:Y:S02]  /*1330*/  FFMA R19, R16, R19, -0.16684235632419586182 ;  /* 0xbe2ad8b910137423 */ /* 0x000fe40000000013 */
[----:B------:R-:W-:Y:S02]  /*1340*/  FFMA R23, R18, R23, 0.13980610668659210205 ;  /* 0x3e0f295512177423 */ /* 0x000fe40000000017 */
[----:B------:R-:W-:Y:S02]  /*1350*/  FFMA R19, R16, R19, 0.20012299716472625732 ;  /* 0x3e4ced0b10137423 */ /* 0x000fe40000000013 */
[----:B------:R-:W-:Y:S02]  /*1360*/  FFMA R23, R18, R23, -0.16684235632419586182 ;  /* 0xbe2ad8b912177423 */ /* 0x000fe40000000017 */
[----:B------:R-:W-:Y:S02]  /*1370*/  FFMA R19, R16, R19, -0.24999669194221496582 ;  /* 0xbe7fff2210137423 */ /* 0x000fe40000000013 */
[----:B------:R-:W-:-:S02]  /*1380*/  FFMA R23, R18, R23, 0.20012299716472625732 ;  /* 0x3e4ced0b12177423 */ /* 0x000fc40000000017 */
[----:B------:R-:W-:Y:S01]  /*1390*/  FFMA R21, R16, R19, 0.33333182334899902344 ;  /* 0x3eaaaa7810157423 */ /* 0x000fe20000000013 */
[----:B------:R-:W-:Y:S01]  /*13a0*/  FSEL R19, RZ, -23, P0 ;  /* 0xc1b80000ff137808 */ /* 0x000fe20000000000 */
[----:B------:R-:W-:Y:S01]  /*13b0*/  FFMA R23, R18, R23, -0.24999669194221496582 ;  /* 0xbe7fff2212177423 */ /* 0x000fe20000000017 */
[----:B------:R-:W-:Y:S01]  /*13c0*/  ISETP.GT.U32.AND P0, PT, R13, 0x7f7fffff, PT ;  /* 0x7f7fffff0d00780c */ /* 0x000fe20003f04070 */
[----:B------:R-:W-:Y:S02]  /*13d0*/  FFMA R21, R16, R21, -0.5 ;  /* 0xbf00000010157423 */ /* 0x000fe40000000015 */
[----:B------:R-:W-:Y:S01]  /*13e0*/  FFMA R19, R20, 1.1920928955078125e-07, R19 ;  /* 0x3400000014137823 */ /* 0x000fe20000000013 */
[----:B------:R-:W-:Y:S01]  /*13f0*/  FFMA R23, R18, R23, 0.33333182334899902344 ;  /* 0x3eaaaa7812177423 */ /* 0x000fe20000000017 */
[----:B------:R-:W-:-:S03]  /*1400*/  FMUL R21, R16, R21 ;  /* 0x0000001510157220 */ /* 0x000fc60000400000 */
[----:B------:R-:W-:Y:S01]  /*1410*/  FFMA R23, R18, R23, -0.5 ;  /* 0xbf00000012177423 */ /* 0x000fe20000000017 */
[----:B------:R-:W-:Y:S01]  /*1420*/  FFMA R20, R16, R21, R16 ;  /* 0x0000001510147223 */ /* 0x000fe20000000010 */
[----:B------:R-:W-:Y:S02]  /*1430*/  IMAD.MOV.U32 R16, RZ, RZ, 0x7f800000 ;  /* 0x7f800000ff107424 */ /* 0x000fe400078e00ff */
[----:B------:R-:W-:Y:S01]  /*1440*/  FMUL R23, R18, R23 ;  /* 0x0000001712177220 */ /* 0x000fe20000400000 */
[----:B------:R-:W-:Y:S01]  /*1450*/  FFMA R19, R19, 0.69314718246459960938, R20 ;  /* 0x3f31721813137823 */ /* 0x000fe20000000014 */
[----:B------:R-:W-:Y:S01]  /*1460*/  @P0 FFMA R19, R13, R16, +INF ;  /* 0x7f8000000d130423 */ /* 0x000fe20000000010 */
[----:B------:R-:W-:Y:S01]  /*1470*/  ISETP.GT.U32.AND P0, PT, R12, 0x7f7fffff, PT ;  /* 0x7f7fffff0c00780c */ /* 0x000fe20003f04070 */
[----:B------:R-:W-:Y:S01]  /*1480*/  FFMA R18, R18, R23, R18 ;  /* 0x0000001712127223 */ /* 0x000fe20000000012 */
[----:B------:R-:W-:Y:S02]  /*1490*/  FSEL R13, RZ, -23, P2 ;  /* 0xc1b80000ff0d7808 */ /* 0x000fe40001000000 */
[----:B------:R-:W-:-:S02]  /*14a0*/  I2FP.F32.S32 R20, R17 ;  /* 0x0000001100147245 */ /* 0x000fc40000201400 */
[----:B------:R-:W-:Y:S02]  /*14b0*/  FSEL R19, R19, -INF , P1 ;  /* 0xff80000013137808 */ /* 0x000fe40000800000 */
[----:B------:R-:W-:Y:S01]  /*14c0*/  FSETP.NEU.AND P1, PT, R12, RZ, PT ;  /* 0x000000ff0c00720b */ /* 0x000fe20003f2d000 */
[----:B------:R-:W-:Y:S02]  /*14d0*/  FFMA R13, R20, 1.1920928955078125e-07, R13 ;  /* 0x34000000140d7823 */ /* 0x000fe4000000000d */
[----:B--2---:R-:W-:Y:S02]  /*14e0*/  FADD R19, R14, R19 ;  /* 0x000000130e137221 */ /* 0x004fe40000000000 */
[----:B------:R-:W-:Y:S01]  /*14f0*/  FFMA R13, R13, 0.69314718246459960938, R18 ;  /* 0x3f3172180d0d7823 */ /* 0x000fe20000000012 */
[----:B------:R-:W-:Y:S02]  /*1500*/  @P0 FFMA R13, R12, R16, +INF ;  /* 0x7f8000000c0d0423 */ /* 0x000fe40000000010 */
[----:B------:R-:W-:-:S03]  /*1510*/  FSETP.GT.AND P0, PT, R19, R8, PT ;  /* 0x000000081300720b */ /* 0x000fc60003f04000 */
[----:B------:R-:W-:Y:S02]  /*1520*/  FSEL R12, R13, -INF , P1 ;  /* 0xff8000000d0c7808 */ /* 0x000fe40000800000 */
[----:B------:R-:W-:Y:S02]  /*1530*/  FSEL R8, R19, R8, P0 ;  /* 0x0000000813087208 */ /* 0x000fe40000000000 */
[----:B------:R-:W-:Y:S01]  /*1540*/  IADD3 R13, P2, PT, R4, 0x8, RZ ;  /* 0x00000008040d7810 */ /* 0x000fe20007f5e0ff */
[----:B-----5:R-:W-:Y:S01]  /*1550*/  FADD R15, R15, R12 ;  /* 0x0000000c0f0f7221 */ /* 0x020fe20000000000 */
[C---:B------:R-:W-:Y:S02]  /*1560*/  IADD3 R12, PT, PT, R11.reuse, 0x1, RZ ;  /* 0x000000010b0c7810 */ /* 0x040fe40007ffe0ff */
[----:B------:R-:W-:Y:S01]  /*1570*/  IADD3 R4, PT, PT, R11, 0x2, RZ ;  /* 0x000000020b047810 */ /* 0x000fe20007ffe0ff */
[----:B------:R-:W-:Y:S01]  /*1580*/  IMAD.X R5, RZ, RZ, R5, P2 ;  /* 0x000000ffff057224 */ /* 0x000fe200010e0605 */
[----:B------:R-:W-:-:S02]  /*1590*/  ISETP.NE.AND P1, PT, R12, R7, PT ;  /* 0x000000070c00720c */ /* 0x000fc40003f25270 */
[----:B------:R-:W-:Y:S02]  /*15a0*/  @P0 IADD3 R6, PT, PT, R11, -0x1, RZ ;  /* 0xffffffff0b060810 */ /* 0x000fe40007ffe0ff */
[----:B------:R-:W-:-:S04]  /*15b0*/  FSETP.GT.AND P0, PT, R15, R8, PT ;  /* 0x000000080f00720b */ /* 0x000fc80003f04000 */
[----:B------:R-:W-:Y:S01]  /*15c0*/  SEL R6, R11, R6, P0 ;  /* 0x000000060b067207 */ /* 0x000fe20000000000 */
[----:B------:R-:W-:Y:S01]  /*15d0*/  IMAD.MOV.U32 R11, RZ, RZ, R4 ;  /* 0x000000ffff0b7224 */ /* 0x000fe200078e0004 */
[----:B------:R-:W-:-:S03]  /*15e0*/  FSEL R8, R15, R8, P0 ;  /* 0x000000080f087208 */ /* 0x000fc60000000000 */
[----:B------:R-:W-:Y:S05]  /*15f0*/  @P1 BRA `(.L_x_12) ;  /* 0xfffffff800d81947 */ /* 0x000fea000383ffff */
.L_x_11:
[----:B------:R-:W-:Y:S05]  /*1600*/  BRA.U UP0, `(.L_x_10) ;  /* 0x0000000100907547 */ /* 0x000fea000b800000 */
[----:B------:R-:W1:Y:S08]  /*1610*/  LDC.64 R12, c[0x0][0x3b8] ;  /* 0x0000ee00ff0c7b82 */ /* 0x000e700000000a00 */
[----:B0-----:R-:W0:Y:S01]  /*1620*/  LDC.64 R4, c[0x0][0x388] ;  /* 0x0000e200ff047b82 */ /* 0x001e220000000a00 */
[----:B-1----:R-:W-:-:S05]  /*1630*/  IMAD.WIDE.U32 R12, R7, 0x4, R12 ;  /* 0x00000004070c7825 */ /* 0x002fca00078e000c */
[----:B------:R-:W2:Y:S01]  /*1640*/  LDG.E R2, desc[UR10][R12.64] ;  /* 0x0000000a0c027981 */ /* 0x000ea2000c1e1900 */
[----:B------:R-:W-:-:S05]  /*1650*/  IADD3 R3, PT, PT, R10, R7, RZ ;  /* 0x000000070a037210 */ /* 0x000fca0007ffe0ff */
[----:B0-----:R-:W-:-:S06]  /*1660*/  IMAD.WIDE.U32 R4, R3, 0x4, R4 ;  /* 0x0000000403047825 */ /* 0x001fcc00078e0004 */
[----:B------:R0:W3:Y:S01]  /*1670*/  LDG.E R4, desc[UR10][R4.64] ;  /* 0x0000000a04047981 */ /* 0x0000e2000c1e1900 */
[----:B------:R-:W-:Y:S01]  /*1680*/  HFMA2 R10, -RZ, RZ, 1.5048828125, 33.21875 ;  /* 0x3e055027ff0a7431 */ /* 0x000fe200000001ff */
[----:B0-----:R-:W-:Y:S02]  /*1690*/  MOV R5, 0x7f800000 ;  /* 0x7f80000000057802 */ /* 0x001fe40000000f00 */
[----:B--2---:R-:W-:-:S13]  /*16a0*/  FSETP.GEU.AND P0, PT, R2, 1.175494350822287508e-38, PT ;  /* 0x008000000200780b */ /* 0x004fda0003f0e000 */
[----:B------:R-:W-:-:S05]  /*16b0*/  @!P0 FMUL R2, R2, 8388608 ;  /* 0x4b00000002028820 */ /* 0x000fca0000400000 */
[----:B------:R-:W-:-:S04]  /*16c0*/  IADD3 R3, PT, PT, R2, -0x3f2aaaab, RZ ;  /* 0xc0d5555502037810 */ /* 0x000fc80007ffe0ff */
[----:B------:R-:W-:-:S05]  /*16d0*/  LOP3.LUT R9, R3, 0xff800000, RZ, 0xc0, !PT ;  /* 0xff80000003097812 */ /* 0x000fca00078ec0ff */
[----:B------:R-:W-:-:S04]  /*16e0*/  IMAD.IADD R3, R2, 0x1, -R9 ;  /* 0x0000000102037824 */ /* 0x000fc800078e0a09 */
[----:B------:R-:W-:Y:S01]  /*16f0*/  FADD R11, R3, -1 ;  /* 0xbf800000030b7421 */ /* 0x000fe20000000000 */
[----:B------:R-:W-:Y:S02]  /*1700*/  FSEL R3, RZ, -23, P0 ;  /* 0xc1b80000ff037808 */ /* 0x000fe40000000000 */
[----:B------:R-:W-:Y:S01]  /*1710*/  ISETP.GT.U32.AND P0, PT, R2, 0x7f7fffff, PT ;  /* 0x7f7fffff0200780c */ /* 0x000fe20003f04070 */
[----:B------:R-:W-:-:S04]  /*1720*/  FFMA R10, R11, -R10, 0.14084610342979431152 ;  /* 0x3e1039f60b0a7423 */ /* 0x000fc8000000080a */
[----:B------:R-:W-:-:S04]  /*1730*/  FFMA R10, R11, R10, -0.12148627638816833496 ;  /* 0xbdf8cdcc0b0a7423 */ /* 0x000fc8000000000a */
[----:B------:R-:W-:-:S04]  /*1740*/  FFMA R10, R11, R10, 0.13980610668659210205 ;  /* 0x3e0f29550b0a7423 */ /* 0x000fc8000000000a */
[----:B------:R-:W-:-:S04]  /*1750*/  FFMA R10, R11, R10, -0.16684235632419586182 ;  /* 0xbe2ad8b90b0a7423 */ /* 0x000fc8000000000a */
[----:B------:R-:W-:-:S04]  /*1760*/  FFMA R10, R11, R10, 0.20012299716472625732 ;  /* 0x3e4ced0b0b0a7423 */ /* 0x000fc8000000000a */
[----:B------:R-:W-:-:S04]  /*1770*/  FFMA R10, R11, R10, -0.24999669194221496582 ;  /* 0xbe7fff220b0a7423 */ /* 0x000fc8000000000a */
[----:B------:R-:W-:-:S04]  /*1780*/  FFMA R10, R11, R10, 0.33333182334899902344 ;  /* 0x3eaaaa780b0a7423 */ /* 0x000fc8000000000a */
[----:B------:R-:W-:Y:S01]  /*1790*/  FFMA R12, R11, R10, -0.5 ;  /* 0xbf0000000b0c7423 */ /* 0x000fe2000000000a */
[----:B------:R-:W-:-:S03]  /*17a0*/  I2FP.F32.S32 R10, R9 ;  /* 0x00000009000a7245 */ /* 0x000fc60000201400 */
[C---:B------:R-:W-:Y:S02]  /*17b0*/  FMUL R12, R11.reuse, R12 ;  /* 0x0000000c0b0c7220 */ /* 0x040fe40000400000 */
[----:B------:R-:W-:Y:S02]  /*17c0*/  FFMA R3, R10, 1.1920928955078125e-07, R3 ;  /* 0x340000000a037823 */ /* 0x000fe40000000003 */
[----:B------:R-:W-:-:S04]  /*17d0*/  FFMA R12, R11, R12, R11 ;  /* 0x0000000c0b0c7223 */ /* 0x000fc8000000000b */
[----:B------:R-:W-:Y:S01]  /*17e0*/  FFMA R3, R3, 0.69314718246459960938, R12 ;  /* 0x3f31721803037823 */ /* 0x000fe2000000000c */
[C---:B------:R-:W-:Y:S01]  /*17f0*/  @P0 FFMA R3, R2.reuse, R5, +INF ;  /* 0x7f80000002030423 */ /* 0x040fe20000000005 */
[----:B------:R-:W-:-:S04]  /*1800*/  FSETP.NEU.AND P0, PT, R2, RZ, PT ;  /* 0x000000ff0200720b */ /* 0x000fc80003f0d000 */
[----:B------:R-:W-:-:S05]  /*1810*/  FSEL R3, R3, -INF , P0 ;  /* 0xff80000003037808 */ /* 0x000fca0000000000 */
[----:B---3--:R-:W-:-:S05]  /*1820*/  FADD R3, R4, R3 ;  /* 0x0000000304037221 */ /* 0x008fca0000000000 */
[----:B------:R-:W-:-:S04]  /*1830*/  FSETP.GT.AND P0, PT, R3, R8, PT ;  /* 0x000000080300720b */ /* 0x000fc80003f04000 */
[----:B------:R-:W-:-:S09]  /*1840*/  SEL R6, R7, R6, P0 ;  /* 0x0000000607067207 */ /* 0x000fd20000000000 */
.L_x_10:
[----:B------:R-:W1:Y:S02]  /*1850*/  LDC.64 R2, c[0x0][0x3b0] ;  /* 0x0000ec00ff027b82 */ /* 0x000e640000000a00 */
[----:B-1----:R-:W-:-:S05]  /*1860*/  IMAD.WIDE.U32 R2, R0, 0x4, R2 ;  /* 0x0000000400027825 */ /* 0x002fca00078e0002 */
[----:B------:R-:W-:Y:S01]  /*1870*/  STG.E desc[UR10][R2.64], R6 ;  /* 0x0000000602007986 */ /* 0x000fe2000c10190a */
[----:B------:R-:W-:Y:S05]  /*1880*/  EXIT ;  /* 0x000000000000794d */ /* 0x000fea0003800000 */
.L_x_13:
[----:B------:R-:W-:-:S00]  /*1890*/  BRA `(.L_x_13) ;  /* 0xfffffffc00fc7947 */ /* 0x000fc0000383ffff */
[----:B------:R-:W-:-:S00]  /*18a0*/  NOP ;  /* 0x0000000000007918 */ /* 0x000fc00000000000 */
        /* <DEDUP_REMOVED lines=13> */
.L_x_58:


//--------------------- .text._Z5learnPfiiPii     --------------------------
	.section	.text._Z5learnPfiiPii,"ax",@progbits
	.align	128
        .global         _Z5learnPfiiPii
        .type           _Z5learnPfiiPii,@function
        .size           _Z5learnPfiiPii,(.L_x_57 - _Z5learnPfiiPii)
        .other          _Z5learnPfiiPii,@"STO_CUDA_ENTRY STV_DEFAULT"
_Z5learnPfiiPii:
.text._Z5learnPfiiPii:
[----:B------:R-:W-:Y:S08]  /*0000*/  LDC R1, c[0x0][0x37c] ;  /* 0x0000df00ff017b82 */ /* 0x000ff00000000800 */
[----:B------:R-:W-:Y:S01]  /*0010*/  S2UR UR4, SR_CTAID.X ;  /* 0x00000000000479c3 */ /* 0x000fe20000002500 */
[----:B------:R-:W0:Y:S01]  /*0020*/  S2R R3, SR_TID.X ;  /* 0x0000000000037919 */ /* 0x000e220000002100 */
[----:B------:R-:W1:Y:S01]  /*0030*/  LDCU UR5, c[0x0][0x374] ;  /* 0x00006e80ff0577ac */ /* 0x000e620008000800 */
[----:B------:R-:W2:Y:S05]  /*0040*/  LDCU UR6, c[0x0][0x378] ;  /* 0x00006f00ff0677ac */ /* 0x000eaa0008000800 */
[----:B------:R-:W1:Y:S01]  /*0050*/  S2UR UR7, SR_CTAID.Y ;  /* 0x00000000000779c3 */ /* 0x000e620000002600 */
[----:B------:R-:W3:Y:S07]  /*0060*/  LDCU UR9, c[0x0][0x398] ;  /* 0x00007300ff0977ac */ /* 0x000eee0008000800 */
[----:B------:R-:W2:Y:S08]  /*0070*/  S2UR UR8, SR_CTAID.Z ;  /* 0x00000000000879c3 */ /* 0x000eb00000002700 */
[----:B------:R-:W0:Y:S08]  /*0080*/  LDC R4, c[0x0][0x360] ;  /* 0x0000d800ff047b82 */ /* 0x000e300000000800 */
[----:B------:R-:W4:Y:S01]  /*0090*/  LDC R9, c[0x0][0x38c] ;  /* 0x0000e300ff097b82 */ /* 0x000f220000000800 */
[----:B-1----:R-:W-:-:S04]  /*00a0*/  UIMAD UR4, UR4, UR5, UR7 ;  /* 0x00000005040472a4 */ /* 0x002fc8000f8e0207 */
[----:B--2---:R-:W-:-:S06]  /*00b0*/  UIMAD UR4, UR4, UR6, UR8 ;  /* 0x00000006040472a4 */ /* 0x004fcc000f8e0208 */
[----:B0-----:R-:W-:Y:S01]  /*00c0*/  IMAD R4, R4, UR4, R3 ;  /* 0x0000000404047c24 */ /* 0x001fe2000f8e0203 */
[----:B----4-:R-:W-:-:S04]  /*00d0*/  ISETP.GE.AND P0, PT, R9, 0x1, PT ;  /* 0x000000010900780c */ /* 0x010fc80003f06270 */
[----:B---3--:R-:W-:-:S13]  /*00e0*/  ISETP.GE.U32.OR P0, PT, R4, UR9, !P0 ;  /* 0x0000000904007c0c */ /* 0x008fda000c706470 */
[----:B------:R-:W-:Y:S05]  /*00f0*/  @P0 EXIT ;  /* 0x000000000000094d */ /* 0x000fea0003800000 */
[C---:B------:R-:W-:Y:S01]  /*0100*/  ISETP.GE.U32.AND P0, PT, R9.reuse, 0x4, PT ;  /* 0x000000040900780c */ /* 0x040fe20003f06070 */
[----:B------:R-:W0:Y:S01]  /*0110*/  LDCU.64 UR6, c[0x0][0x358] ;  /* 0x00006b00ff0677ac */ /* 0x000e220008000a00 */
[----:B------:R-:W-:Y:S01]  /*0120*/  HFMA2 R7, -RZ, RZ, 0, 0 ;  /* 0x00000000ff077431 */ /* 0x000fe200000001ff */
[----:B------:R-:W-:Y:S02]  /*0130*/  I2FP.F32.S32 R5, UR9 ;  /* 0x0000000900057c45 */ /* 0x000fe40008201400 */
[----:B------:R-:W-:-:S08]  /*0140*/  LOP3.LUT R6, R9, 0x3, RZ, 0xc0, !PT ;  /* 0x0000000309067812 */ /* 0x000fd000078ec0ff */
[----:B------:R-:W-:Y:S05]  /*0150*/  @!P0 BRA `(.L_x_14) ;  /* 0x0000000c00288947 */ /* 0x000fea0003800000 */
[----:B------:R-:W1:Y:S01]  /*0160*/  LDCU.64 UR4, c[0x0][0x390] ;  /* 0x00007200ff0477ac */ /* 0x000e620008000a00 */
[----:B------:R-:W2:Y:S01]  /*0170*/  LDC.64 R14, c[0x0][0x380] ;  /* 0x0000e000ff0e7b82 */ /* 0x000ea20000000a00 */
[----:B------:R-:W-:Y:S01]  /*0180*/  LOP3.LUT R7, R9, 0x7ffffffc, RZ, 0xc0, !PT ;  /* 0x7ffffffc09077812 */ /* 0x000fe200078ec0ff */
[----:B------:R-:W-:-:S03]  /*0190*/  IMAD R8, R4, R9, 0x3 ;  /* 0x0000000304087424 */ /* 0x000fc600078e0209 */
[----:B------:R-:W-:Y:S01]  /*01a0*/  IADD3 R9, PT, PT, -R7, RZ, RZ ;  /* 0x000000ff07097210 */ /* 0x000fe20007ffe1ff */
[----:B-1----:R-:W-:-:S04]  /*01b0*/  UIADD3 UR4, UP0, UPT, UR4, 0x8, URZ ;  /* 0x0000000804047890 */ /* 0x002fc8000ff1e0ff */
[----:B------:R-:W-:Y:S02]  /*01c0*/  UIADD3.X UR5, UPT, UPT, URZ, UR5, URZ, UP0, !UPT ;  /* 0x00000005ff057290 */ /* 0x000fe400087fe4ff */
[----:B------:R-:W-:-:S04]  /*01d0*/  MOV R12, UR4 ;  /* 0x00000004000c7c02 */ /* 0x000fc80008000f00 */
[----:B------:R-:W-:-:S07]  /*01e0*/  MOV R13, UR5 ;  /* 0x00000005000d7c02 */ /* 0x000fce0008000f00 */
.L_x_23:
[----:B0-----:R-:W3:Y:S01]  /*01f0*/  LDG.E R0, desc[UR6][R12.64+-0x8] ;  /* 0xfffff8060c007981 */ /* 0x001ee2000c1e1900 */
[----:B------:R-:W-:-:S05]  /*0200*/  IADD3 R19, PT, PT, R8, -0x3, RZ ;  /* 0xfffffffd08137810 */ /* 0x000fca0007ffe0ff */
[----:B--2---:R-:W-:-:S05]  /*0210*/  IMAD.WIDE.U32 R18, R19, 0x4, R14 ;  /* 0x0000000413127825 */ /* 0x004fca00078e000e */
[----:B-1----:R-:W2:Y:S01]  /*0220*/  LDG.E R3, desc[UR6][R18.64] ;  /* 0x0000000612037981 */ /* 0x002ea2000c1e1900 */
[----:B------:R-:W-:Y:S01]  /*0230*/  BSSY.RECONVERGENT B0, `(.L_x_15) ;  /* 0x0000010000007945 */ /* 0x000fe20003800200 */
[----:B------:R-:W-:Y:S02]  /*0240*/  IADD3 R17, PT, PT, R8, -0x2, RZ ;  /* 0xfffffffe08117810 */ /* 0x000fe40007ffe0ff */
[----:B---3--:R-:W-:-:S05]  /*0250*/  I2FP.F32.S32 R0, R0 ;  /* 0x0000000000007245 */ /* 0x008fca0000201400 */
[----:B------:R-:W-:-:S04]  /*0260*/  FADD R10, R5, R0 ;  /* 0x00000000050a7221 */ /* 0x000fc80000000000 */
[----:B------:R-:W0:Y:S01]  /*0270*/  MUFU.RCP R0, R10 ;  /* 0x0000000a00007308 */ /* 0x000e220000001000 */
[----:B--2---:R-:W-:-:S07]  /*0280*/  FADD R3, R3, 1 ;  /* 0x3f80000003037421 */ /* 0x004fce0000000000 */
[----:B------:R-:W1:Y:S01]  /*0290*/  FCHK P0, R3, R10 ;  /* 0x0000000a03007302 */ /* 0x000e620000000000 */
[----:B0-----:R-:W-:-:S04]  /*02a0*/  FFMA R11, -R10, R0, 1 ;  /* 0x3f8000000a0b7423 */ /* 0x001fc80000000100 */
[----:B------:R-:W-:-:S04]  /*02b0*/  FFMA R0, R0, R11, R0 ;  /* 0x0000000b00007223 */ /* 0x000fc80000000000 */
[----:B------:R-:W-:-:S04]  /*02c0*/  FFMA R11, R3, R0, RZ ;  /* 0x00000000030b7223 */ /* 0x000fc800000000ff */
[----:B------:R-:W-:-:S04]  /*02d0*/  FFMA R2, -R10, R11, R3 ;  /* 0x0000000b0a027223 */ /* 0x000fc80000000103 */
[----:B------:R-:W-:Y:S01]  /*02e0*/  FFMA R0, R0, R2, R11 ;  /* 0x0000000200007223 */ /* 0x000fe2000000000b */
[----:B-1----:R-:W-:Y:S06]  /*02f0*/  @!P0 BRA `(.L_x_16) ;  /* 0x00000000000c8947 */ /* 0x002fec0003800000 */
[----:B------:R-:W-:Y:S02]  /*0300*/  MOV R0, R10 ;  /* 0x0000000a00007202 */ /* 0x000fe40000000f00 */
[----:B------:R-:W-:-:S07]  /*0310*/  MOV R2, 0x330 ;  /* 0x0000033000027802 */ /* 0x000fce0000000f00 */
[----:B------:R-:W-:Y:S05]  /*0320*/  CALL.REL.NOINC `($__internal_0_$__cuda_sm3x_div_rn_noftz_f32_slowpath) ;  /* 0x00000014003c7944 */ /* 0x000fea0003c00000 */
.L_x_16:
[----:B------:R-:W-:Y:S05]  /*0330*/  BSYNC.RECONVERGENT B0 ;  /* 0x0000000000007941 */ /* 0x000fea0003800200 */
.L_x_15:
[----:B------:R-:W-:Y:S01]  /*0340*/  FSETP.GEU.AND P0, PT, R0, 1.175494350822287508e-38, PT ;  /* 0x008000000000780b */ /* 0x000fe20003f0e000 */
[----:B------:R-:W-:-:S12]  /*0350*/  HFMA2 R11, -RZ, RZ, 1.5048828125, 33.21875 ;  /* 0x3e055027ff0b7431 */ /* 0x000fd800000001ff */
[----:B------:R-:W-:-:S05]  /*0360*/  @!P0 FMUL R0, R0, 8388608 ;  /* 0x4b00000000008820 */ /* 0x000fca0000400000 */
[----:B------:R-:W-:-:S04]  /*0370*/  IADD3 R2, PT, PT, R0, -0x3f2aaaab, RZ ;  /* 0xc0d5555500027810 */ /* 0x000fc80007ffe0ff */
[----:B------:R-:W-:-:S04]  /*0380*/  LOP3.LUT R3, R2, 0xff800000, RZ, 0xc0, !PT ;  /* 0xff80000002037812 */ /* 0x000fc800078ec0ff */
[-C--:B------:R-:W-:Y:S02]  /*0390*/  IADD3 R2, PT, PT, R0, -R3.reuse, RZ ;  /* 0x8000000300027210 */ /* 0x080fe40007ffe0ff */
[----:B------:R-:W-:-:S03]  /*03a0*/  I2FP.F32.S32 R3, R3 ;  /* 0x0000000300037245 */ /* 0x000fc60000201400 */
[----:B------:R-:W-:Y:S01]  /*03b0*/  FADD R10, R2, -1 ;  /* 0xbf800000020a7421 */ /* 0x000fe20000000000 */
[----:B------:R-:W-:Y:S02]  /*03c0*/  FSEL R2, RZ, -23, P0 ;  /* 0xc1b80000ff027808 */ /* 0x000fe40000000000 */
[----:B------:R-:W-:Y:S01]  /*03d0*/  ISETP.GT.U32.AND P0, PT, R0, 0x7f7fffff, PT ;  /* 0x7f7fffff0000780c */ /* 0x000fe20003f04070 */
[C---:B------:R-:W-:Y:S02]  /*03e0*/  FFMA R11, R10.reuse, -R11, 0.14084610342979431152 ;  /* 0x3e1039f60a0b7423 */ /* 0x040fe4000000080b */
[----:B------:R-:W-:Y:S01]  /*03f0*/  FFMA R2, R3, 1.1920928955078125e-07, R2 ;  /* 0x3400000003027823 */ /* 0x000fe20000000002 */
[----:B------:R-:W-:Y:S01]  /*0400*/  MOV R3, 0x7f800000 ;  /* 0x7f80000000037802 */ /* 0x000fe20000000f00 */
[----:B------:R-:W-:-:S04]  /*0410*/  FFMA R11, R10, R11, -0.12148627638816833496 ;  /* 0xbdf8cdcc0a0b7423 */ /* 0x000fc8000000000b */
[----:B------:R-:W-:-:S04]  /*0420*/  FFMA R11, R10, R11, 0.13980610668659210205 ;  /* 0x3e0f29550a0b7423 */ /* 0x000fc8000000000b */
[----:B------:R-:W-:-:S04]  /*0430*/  FFMA R11, R10, R11, -0.16684235632419586182 ;  /* 0xbe2ad8b90a0b7423 */ /* 0x000fc8000000000b */
[----:B------:R-:W-:-:S04]  /*0440*/  FFMA R11, R10, R11, 0.20012299716472625732 ;  /* 0x3e4ced0b0a0b7423 */ /* 0x000fc8000000000b */
[----:B------:R-:W-:-:S04]  /*0450*/  FFMA R11, R10, R11, -0.24999669194221496582 ;  /* 0xbe7fff220a0b7423 */ /* 0x000fc8000000000b */
[----:B------:R-:W-:-:S04]  /*0460*/  FFMA R11, R10, R11, 0.33333182334899902344 ;  /* 0x3eaaaa780a0b7423 */ /* 0x000fc8000000000b */
[----:B------:R-:W-:-:S04]  /*0470*/  FFMA R11, R10, R11, -0.5 ;  /* 0xbf0000000a0b7423 */ /* 0x000fc8000000000b */
[----:B------:R-:W-:-:S04]  /*0480*/  FMUL R11, R10, R11 ;  /* 0x0000000b0a0b7220 */ /* 0x000fc80000400000 */
[----:B------:R-:W-:-:S04]  /*0490*/  FFMA R11, R10, R11, R10 ;  /* 0x0000000b0a0b7223 */ /* 0x000fc8000000000a */
[----:B------:R-:W-:Y:S01]  /*04a0*/  FFMA R2, R2, 0.69314718246459960938, R11 ;  /* 0x3f31721802027823 */ /* 0x000fe2000000000b */
[C---:B------:R-:W-:Y:S01]  /*04b0*/  @P0 FFMA R2, R0.reuse, R3, +INF ;  /* 0x7f80000000020423 */ /* 0x040fe20000000003 */
[----:B------:R-:W-:-:S04]  /*04c0*/  FSETP.NEU.AND P0, PT, R0, RZ, PT ;  /* 0x000000ff0000720b */ /* 0x000fc80003f0d000 */
[----:B------:R-:W-:-:S05]  /*04d0*/  FSEL R11, R2, -INF , P0 ;  /* 0xff800000020b7808 */ /* 0x000fca0000000000 */
[----:B------:R0:W-:Y:S04]  /*04e0*/  STG.E desc[UR6][R18.64], R11 ;  /* 0x0000000b12007986 */ /* 0x0001e8000c101906 */
[----:B------:R-:W2:Y:S01]  /*04f0*/  LDG.E R0, desc[UR6][R12.64+-0x4] ;  /* 0xfffffc060c007981 */ /* 0x000ea2000c1e1900 */
[----:B------:R-:W-:-:S05]  /*0500*/  IMAD.WIDE.U32 R16, R17, 0x4, R14 ;  /* 0x0000000411107825 */ /* 0x000fca00078e000e */
[----:B------:R-:W3:Y:S01]  /*0510*/  LDG.E R3, desc[UR6][R16.64] ;  /* 0x0000000610037981 */ /* 0x000ee2000c1e1900 */
[----:B------:R-:W-:Y:S01]  /*0520*/  BSSY.RECONVERGENT B0, `(.L_x_17) ;  /* 0x000000f000007945 */ /* 0x000fe20003800200 */
[----:B--2---:R-:W-:-:S05]  /*0530*/  I2FP.F32.S32 R0, R0 ;  /* 0x0000000000007245 */ /* 0x004fca0000201400 */
[----:B------:R-:W-:Y:S01]  /*0540*/  FADD R10, R5, R0 ;  /* 0x00000000050a7221 */ /* 0x000fe20000000000 */
[----:B---3--:R-:W-:-:S03]  /*0550*/  FADD R3, R3, 1 ;  /* 0x3f80000003037421 */ /* 0x008fc60000000000 */
[----:B------:R-:W1:Y:S08]  /*0560*/  MUFU.RCP R0, R10 ;  /* 0x0000000a00007308 */ /* 0x000e700000001000 */
[----:B------:R-:W2:Y:S01]  /*0570*/  FCHK P0, R3, R10 ;  /* 0x0000000a03007302 */ /* 0x000ea20000000000 */
[----:B-1----:R-:W-:-:S04]  /*0580*/  FFMA R21, -R10, R0, 1 ;  /* 0x3f8000000a157423 */ /* 0x002fc80000000100 */
[----:B------:R-:W-:-:S04]  /*0590*/  FFMA R0, R0, R21, R0 ;  /* 0x0000001500007223 */ /* 0x000fc80000000000 */
[----:B0-----:R-:W-:-:S04]  /*05a0*/  FFMA R11, R3, R0, RZ ;  /* 0x00000000030b7223 */ /* 0x001fc800000000ff */
[----:B------:R-:W-:-:S04]  /*05b0*/  FFMA R2, -R10, R11, R3 ;  /* 0x0000000b0a027223 */ /* 0x000fc80000000103 */
[----:B------:R-:W-:Y:S01]  /*05c0*/  FFMA R0, R0, R2, R11 ;  /* 0x0000000200007223 */ /* 0x000fe2000000000b */
[----:B--2---:R-:W-:Y:S06]  /*05d0*/  @!P0 BRA `(.L_x_18) ;  /* 0x00000000000c8947 */ /* 0x004fec0003800000 */
[----:B------:R-:W-:Y:S02]  /*05e0*/  MOV R0, R10 ;  /* 0x0000000a00007202 */ /* 0x000fe40000000f00 */
[----:B------:R-:W-:-:S07]  /*05f0*/  MOV R2, 0x610 ;  /* 0x0000061000027802 */ /* 0x000fce0000000f00 */
[----:B------:R-:W-:Y:S05]  /*0600*/  CALL.REL.NOINC `($__internal_0_$__cuda_sm3x_div_rn_noftz_f32_slowpath) ;  /* 0x0000001000847944 */ /* 0x000fea0003c00000 */
.L_x_18:
[----:B------:R-:W-:Y:S05]  /*0610*/  BSYNC.RECONVERGENT B0 ;  /* 0x0000000000007941 */ /* 0x000fea0003800200 */
.L_x_17:
        /* <DEDUP_REMOVED lines=28> */
[----:B------:R-:W-:-:S05]  /*07e0*/  IADD3 R19, PT, PT, R8, -0x1, RZ ;  /* 0xffffffff08137810 */ /* 0x000fca0007ffe0ff */
[----:B------:R-:W-:-:S05]  /*07f0*/  IMAD.WIDE.U32 R18, R19, 0x4, R14 ;  /* 0x0000000413127825 */ /* 0x000fca00078e000e */
[----:B------:R-:W3:Y:S01]  /*0800*/  LDG.E R3, desc[UR6][R18.64] ;  /* 0x0000000612037981 */ /* 0x000ee2000c1e1900 */
[----:B------:R-:W-:Y:S01]  /*0810*/  BSSY.RECONVERGENT B0, `(.L_x_19) ;  /* 0x000000f000007945 */ /* 0x000fe20003800200 */
[----:B--2---:R-:W-:-:S05]  /*0820*/  I2FP.F32.S32 R0, R0 ;  /* 0x0000000000007245 */ /* 0x004fca0000201400 */
[----:B------:R-:W-:-:S04]  /*0830*/  FADD R10, R5, R0 ;  /* 0x00000000050a7221 */ /* 0x000fc80000000000 */
[----:B------:R-:W1:Y:S01]  /*0840*/  MUFU.RCP R0, R10 ;  /* 0x0000000a00007308 */ /* 0x000e620000001000 */
[----:B---3--:R-:W-:-:S07]  /*0850*/  FADD R3, R3, 1 ;  /* 0x3f80000003037421 */ /* 0x008fce0000000000 */
        /* <DEDUP_REMOVED lines=10> */
.L_x_20:
[----:B------:R-:W-:Y:S05]  /*0900*/  BSYNC.RECONVERGENT B0 ;  /* 0x0000000000007941 */ /* 0x000fea0003800200 */
.L_x_19:
        /* <DEDUP_REMOVED lines=12> */
[----:B------:R-:W-:Y:S02]  /*09d0*/  IMAD.MOV.U32 R3, RZ, RZ, 0x7f800000 ;  /* 0x7f800000ff037424 */ /* 0x000fe400078e00ff */
        /* <DEDUP_REMOVED lines=32> */
.L_x_22:
[----:B------:R-:W-:Y:S05]  /*0be0*/  BSYNC.RECONVERGENT B0 ;  /* 0x0000000000007941 */ /* 0x000fea0003800200 */
.L_x_21:
[----:B------:R-:W-:Y:S02]  /*0bf0*/  FSETP.GEU.AND P0, PT, R0, 1.175494350822287508e-38, PT ;  /* 0x008000000000780b */ /* 0x000fe40003f0e000 */
[----:B------:R-:W-:Y:S02]  /*0c00*/  MOV R11, 0x3e055027 ;  /* 0x3e055027000b7802 */ /* 0x000fe40000000f00 */
[----:B------:R-:W-:Y:S02]  /*0c10*/  IADD3 R9, PT, PT, R9, 0x4, RZ ;  /* 0x0000000409097810 */ /* 0x000fe40007ffe0ff */
[----:B------:R-:W-:Y:S02]  /*0c20*/  IADD3 R12, P1, PT, R12, 0x10, RZ ;  /* 0x000000100c0c7810 */ /* 0x000fe40007f3e0ff */
[----:B------:R-:W-:Y:S02]  /*0c30*/  IADD3 R8, PT, PT, R8, 0x4, RZ ;  /* 0x0000000408087810 */ /* 0x000fe40007ffe0ff */
[----:B------:R-:W-:-:S03]  /*0c40*/  IADD3.X R13, PT, PT, RZ, R13, RZ, P1, !PT ;  /* 0x0000000dff0d7210 */ /* 0x000fc60000ffe4ff */
        /* <DEDUP_REMOVED lines=23> */
[----:B------:R-:W-:Y:S02]  /*0dc0*/  FSEL R3, R2, -INF , P0 ;  /* 0xff80000002037808 */ /* 0x000fe40000000000 */
[----:B------:R-:W-:-:S03]  /*0dd0*/  ISETP.NE.AND P0, PT, R9, RZ, PT ;  /* 0x000000ff0900720c */ /* 0x000fc60003f05270 */
[----:B------:R1:W-:Y:S10]  /*0de0*/  STG.E desc[UR6][R16.64], R3 ;  /* 0x0000000310007986 */ /* 0x0003f4000c101906 */
[----:B------:R-:W-:Y:S05]  /*0df0*/  @P0 BRA `(.L_x_23) ;  /* 0xfffffff000fc0947 */ /* 0x000fea000383ffff */
.L_x_14:
[----:B------:R-:W-:-:S13]  /*0e00*/  ISETP.NE.AND P0, PT, R6, RZ, PT ;  /* 0x000000ff0600720c */ /* 0x000fda0003f05270 */
[----:B0-----:R-:W-:Y:S05]  /*0e10*/  @!P0 EXIT ;  /* 0x000000000000894d */ /* 0x001fea0003800000 */
[----:B------:R-:W-:-:S13]  /*0e20*/  ISETP.NE.AND P0, PT, R6, 0x1, PT ;  /* 0x000000010600780c */ /* 0x000fda0003f05270 */
[----:B------:R-:W-:Y:S05]  /*0e30*/  @!P0 BRA `(.L_x_24) ;  /* 0x0000000400988947 */ /* 0x000fea0003800000 */
[----:B------:R-:W0:Y:S01]  /*0e40*/  LDC.64 R8, c[0x0][0x390] ;  /* 0x0000e400ff087b82 */ /* 0x000e220000000a00 */
[----:B------:R-:W2:Y:S07]  /*0e50*/  LDCU UR4, c[0x0][0x38c] ;  /* 0x00007180ff0477ac */ /* 0x000eae0008000800 */
[----:B------:R-:W3:Y:S01]  /*0e60*/  LDC.64 R12, c[0x0][0x380] ;  /* 0x0000e000ff0c7b82 */ /* 0x000ee20000000a00 */
[----:B0-----:R-:W-:-:S05]  /*0e70*/  IMAD.WIDE.U32 R8, R7, 0x4, R8 ;  /* 0x0000000407087825 */ /* 0x001fca00078e0008 */
[----:B------:R-:W4:Y:S01]  /*0e80*/  LDG.E R0, desc[UR6][R8.64] ;  /* 0x0000000608007981 */ /* 0x000f22000c1e1900 */
[----:B--2---:R-:W-:-:S04]  /*0e90*/  IMAD R6, R4, UR4, R7 ;  /* 0x0000000404067c24 */ /* 0x004fc8000f8e0207 */
[----:B---3--:R-:W-:-:S05]  /*0ea0*/  IMAD.WIDE.U32 R12, R6, 0x4, R12 ;  /* 0x00000004060c7825 */ /* 0x008fca00078e000c */
[----:B-1----:R-:W2:Y:S01]  /*0eb0*/  LDG.E R3, desc[UR6][R12.64] ;  /* 0x000000060c037981 */ /* 0x002ea2000c1e1900 */
[----:B------:R-:W-:Y:S01]  /*0ec0*/  BSSY.RECONVERGENT B0, `(.L_x_25) ;  /* 0x000000f000007945 */ /* 0x000fe20003800200 */
[----:B----4-:R-:W-:-:S05]  /*0ed0*/  I2FP.F32.S32 R0, R0 ;  /* 0x0000000000007245 */ /* 0x010fca0000201400 */
        /* <DEDUP_REMOVED lines=13> */
.L_x_26:
[----:B------:R-:W-:Y:S05]  /*0fb0*/  BSYNC.RECONVERGENT B0 ;  /* 0x0000000000007941 */ /* 0x000fea0003800200 */
.L_x_25:
[----:B------:R-:W-:Y:S01]  /*0fc0*/  MOV R15, R0 ;  /* 0x00000000000f7202 */ /* 0x000fe20000000f00 */
[----:B------:R-:W-:-:S03]  /*0fd0*/  HFMA2 R3, -RZ, RZ, 1.5048828125, 33.21875 ;  /* 0x3e055027ff037431 */ /* 0x000fc600000001ff */
[----:B------:R-:W-:-:S13]  /*0fe0*/  FSETP.GEU.AND P0, PT, R15, 1.175494350822287508e-38, PT ;  /* 0x008000000f00780b */ /* 0x000fda0003f0e000 */
[----:B------:R-:W-:-:S05]  /*0ff0*/  @!P0 FMUL R15, R15, 8388608 ;  /* 0x4b0000000f0f8820 */ /* 0x000fca0000400000 */
[----:B------:R-:W-:-:S04]  /*1000*/  IADD3 R0, PT, PT, R15, -0x3f2aaaab, RZ ;  /* 0xc0d555550f007810 */ /* 0x000fc80007ffe0ff */
[----:B------:R-:W-:-:S04]  /*1010*/  LOP3.LUT R2, R0, 0xff800000, RZ, 0xc0, !PT ;  /* 0xff80000000027812 */ /* 0x000fc800078ec0ff */
[----:B------:R-:W-:-:S05]  /*1020*/  IADD3 R0, PT, PT, R15, -R2, RZ ;  /* 0x800000020f007210 */ /* 0x000fca0007ffe0ff */
        /* <DEDUP_REMOVED lines=10> */
[C---:B------:R-:W-:Y:S01]  /*10d0*/  FFMA R11, R10.reuse, R3, -0.5 ;  /* 0xbf0000000a0b7423 */ /* 0x040fe20000000003 */
[----:B------:R-:W-:Y:S02]  /*10e0*/  I2FP.F32.S32 R3, R2 ;  /* 0x0000000200037245 */ /* 0x000fe40000201400 */
[----:B------:R-:W-:Y:S01]  /*10f0*/  MOV R2, 0x7f800000 ;  /* 0x7f80000000027802 */ /* 0x000fe20000000f00 */
[C---:B------:R-:W-:Y:S02]  /*1100*/  FMUL R11, R10.reuse, R11 ;  /* 0x0000000b0a0b7220 */ /* 0x040fe40000400000 */
[----:B------:R-:W-:Y:S02]  /*1110*/  FFMA R0, R3, 1.1920928955078125e-07, R0 ;  /* 0x3400000003007823 */ /* 0x000fe40000000000 */
[----:B------:R-:W-:-:S04]  /*1120*/  FFMA R11, R10, R11, R10 ;  /* 0x0000000b0a0b7223 */ /* 0x000fc8000000000a */
[----:B------:R-:W-:Y:S01]  /*1130*/  FFMA R0, R0, 0.69314718246459960938, R11 ;  /* 0x3f31721800007823 */ /* 0x000fe2000000000b */
[C---:B------:R-:W-:Y:S01]  /*1140*/  @P0 FFMA R0, R15.reuse, R2, +INF ;  /* 0x7f8000000f000423 */ /* 0x040fe20000000002 */
[----:B------:R-:W-:Y:S02]  /*1150*/  FSETP.NEU.AND P0, PT, R15, RZ, PT ;  /* 0x000000ff0f00720b */ /* 0x000fe40003f0d000 */
[----:B------:R-:W0:Y:S02]  /*1160*/  LDC.64 R14, c[0x0][0x380] ;  /* 0x0000e000ff0e7b82 */ /* 0x000e240000000a00 */
[----:B------:R-:W-:-:S05]  /*1170*/  FSEL R11, R0, -INF , P0 ;  /* 0xff800000000b7808 */ /* 0x000fca0000000000 */
[----:B------:R1:W-:Y:S04]  /*1180*/  STG.E desc[UR6][R12.64], R11 ;  /* 0x0000000b0c007986 */ /* 0x0003e8000c101906 */
[----:B------:R-:W2:Y:S01]  /*1190*/  LDG.E R8, desc[UR6][R8.64+0x4] ;  /* 0x0000040608087981 */ /* 0x000ea2000c1e1900 */
[----:B------:R-:W-:-:S04]  /*11a0*/  VIADD R3, R6, 0x1 ;  /* 0x0000000106037836 */ /* 0x000fc80000000000 */
[----:B0-----:R-:W-:-:S05]  /*11b0*/  IMAD.WIDE.U32 R14, R3, 0x4, R14 ;  /* 0x00000004030e7825 */ /* 0x001fca00078e000e */
[----:B------:R-:W3:Y:S01]  /*11c0*/  LDG.E R3, desc[UR6][R14.64] ;  /* 0x000000060e037981 */ /* 0x000ee2000c1e1900 */
[----:B------:R-:W-:Y:S01]  /*11d0*/  BSSY.RECONVERGENT B0, `(.L_x_27) ;  /* 0x000000f000007945 */ /* 0x000fe20003800200 */
[----:B--2---:R-:W-:-:S05]  /*11e0*/  I2FP.F32.S32 R0, R8 ;  /* 0x0000000800007245 */ /* 0x004fca0000201400 */
[----:B------:R-:W-:-:S04]  /*11f0*/  FADD R6, R5, R0 ;  /* 0x0000000005067221 */ /* 0x000fc80000000000 */
[----:B------:R-:W0:Y:S01]  /*1200*/  MUFU.RCP R0, R6 ;  /* 0x0000000600007308 */ /* 0x000e220000001000 */
[----:B---3--:R-:W-:-:S07]  /*1210*/  FADD R3, R3, 1 ;  /* 0x3f80000003037421 */ /* 0x008fce0000000000 */
[----:B------:R-:W2:Y:S01]  /*1220*/  FCHK P0, R3, R6 ;  /* 0x0000000603007302 */ /* 0x000ea20000000000 */
[----:B0-----:R-:W-:-:S04]  /*1230*/  FFMA R17, -R6, R0, 1 ;  /* 0x3f80000006117423 */ /* 0x001fc80000000100 */
[----:B------:R-:W-:-:S04]  /*1240*/  FFMA R0, R0, R17, R0 ;  /* 0x0000001100007223 */ /* 0x000fc80000000000 */
[----:B------:R-:W-:-:S04]  /*1250*/  FFMA R9, R3, R0, RZ ;  /* 0x0000000003097223 */ /* 0x000fc800000000ff */
[----:B------:R-:W-:-:S04]  /*1260*/  FFMA R2, -R6, R9, R3 ;  /* 0x0000000906027223 */ /* 0x000fc80000000103 */
[----:B------:R-:W-:Y:S01]  /*1270*/  FFMA R0, R0, R2, R9 ;  /* 0x0000000200007223 */ /* 0x000fe20000000009 */
[----:B-12---:R-:W-:Y:S06]  /*1280*/  @!P0 BRA `(.L_x_28) ;  /* 0x00000000000c8947 */ /* 0x006fec0003800000 */
[----:B------:R-:W-:Y:S02]  /*1290*/  MOV R0, R6 ;  /* 0x0000000600007202 */ /* 0x000fe40000000f00 */
[----:B------:R-:W-:-:S07]  /*12a0*/  MOV R2, 0x12c0 ;  /* 0x000012c000027802 */ /* 0x000fce0000000f00 */
[----:B------:R-:W-:Y:S05]  /*12b0*/  CALL.REL.NOINC `($__internal_0_$__cuda_sm3x_div_rn_noftz_f32_slowpath) ;  /* 0x0000000400587944 */ /* 0x000fea0003c00000 */
.L_x_28:
[----:B------:R-:W-:Y:S05]  /*12c0*/  BSYNC.RECONVERGENT B0 ;  /* 0x0000000000007941 */ /* 0x000fea0003800200 */
.L_x_27:
[----:B------:R-:W-:Y:S01]  /*12d0*/  MOV R11, R0 ;  /* 0x00000000000b7202 */ /* 0x000fe20000000f00 */
[----:B------:R-:W-:Y:S01]  /*12e0*/  HFMA2 R3, -RZ, RZ, 1.5048828125, 33.21875 ;  /* 0x3e055027ff037431 */ /* 0x000fe200000001ff */
[----:B------:R-:W-:Y:S02]  /*12f0*/  IADD3 R7, PT, PT, R7, 0x2, RZ ;  /* 0x0000000207077810 */ /* 0x000fe40007ffe0ff */
        /* <DEDUP_REMOVED lines=23> */
[----:B------:R-:W-:-:S04]  /*1470*/  FSETP.NEU.AND P0, PT, R11, RZ, PT ;  /* 0x000000ff0b00720b */ /* 0x000fc80003f0d000 */
[----:B------:R-:W-:-:S05]  /*1480*/  FSEL R3, R0, -INF , P0 ;  /* 0xff80000000037808 */ /* 0x000fca0000000000 */
[----:B------:R0:W-:Y:S04]  /*1490*/  STG.E desc[UR6][R14.64], R3 ;  /* 0x000000030e007986 */ /* 0x0001e8000c101906 */
.L_x_24:
[----:B------:R-:W2:Y:S02]  /*14a0*/  LDC R0, c[0x0][0x38c] ;  /* 0x0000e300ff007b82 */ /* 0x000ea40000000800 */
[----:B--2---:R-:W-:-:S04]  /*14b0*/  LOP3.LUT R2, R0, 0x1, RZ, 0xc0, !PT ;  /* 0x0000000100027812 */ /* 0x004fc800078ec0ff */
[----:B------:R-:W-:-:S13]  /*14c0*/  ISETP.NE.U32.AND P0, PT, R2, 0x1, PT ;  /* 0x000000010200780c */ /* 0x000fda0003f05070 */
[----:B------:R-:W-:Y:S05]  /*14d0*/  @P0 EXIT ;  /* 0x000000000000094d */ /* 0x000fea0003800000 */
[----:B------:R-:W2:Y:S08]  /*14e0*/  LDC.64 R8, c[0x0][0x390] ;  /* 0x0000e400ff087b82 */ /* 0x000eb00000000a00 */
[----:B01----:R-:W0:Y:S01]  /*14f0*/  LDC.64 R2, c[0x0][0x380] ;  /* 0x0000e000ff027b82 */ /* 0x003e220000000a00 */
[----:B--2---:R-:W-:-:S06]  /*1500*/  IMAD.WIDE.U32 R8, R7, 0x4, R8 ;  /* 0x0000000407087825 */ /* 0x004fcc00078e0008 */
[----:B------:R-:W2:Y:S01]  /*1510*/  LDG.E R8, desc[UR6][R8.64] ;  /* 0x0000000608087981 */ /* 0x000ea2000c1e1900 */
[----:B------:R-:W-:-:S04]  /*1520*/  IMAD R7, R4, R0, R7 ;  /* 0x0000000004077224 */ /* 0x000fc800078e0207 */
[----:B0-----:R-:W-:-:S05]  /*1530*/  IMAD.WIDE.U32 R6, R7, 0x4, R2 ;  /* 0x0000000407067825 */ /* 0x001fca00078e0002 */
[----:B------:R-:W3:Y:S01]  /*1540*/  LDG.E R3, desc[UR6][R6.64] ;  /* 0x0000000606037981 */ /* 0x000ee2000c1e1900 */
[----:B------:R-:W-:Y:S01]  /*1550*/  BSSY.RECONVERGENT B0, `(.L_x_29) ;  /* 0x000000f000007945 */ /* 0x000fe20003800200 */
[----:B--2---:R-:W-:-:S05]  /*1560*/  I2FP.F32.S32 R0, R8 ;  /* 0x0000000800007245 */ /* 0x004fca0000201400 */
[----:B------:R-:W-:-:S04]  /*1570*/  FADD R4, R5, R0 ;  /* 0x0000000005047221 */ /* 0x000fc80000000000 */
[----:B------:R-:W0:Y:S01]  /*1580*/  MUFU.RCP R0, R4 ;  /* 0x0000000400007308 */ /* 0x000e220000001000 */
[----:B---3--:R-:W-:-:S07]  /*1590*/  FADD R3, R3, 1 ;  /* 0x3f80000003037421 */ /* 0x008fce0000000000 */
        /* <DEDUP_REMOVED lines=10> */
.L_x_30:
[----:B------:R-:W-:Y:S05]  /*1640*/  BSYNC.RECONVERGENT B0 ;  /* 0x0000000000007941 */ /* 0x000fea0003800200 */
.L_x_29:
        /* <DEDUP_REMOVED lines=27> */
[----:B------:R-:W-:Y:S01]  /*1800*/  STG.E desc[UR6][R6.64], R3 ;  /* 0x0000000306007986 */ /* 0x000fe2000c101906 */
[----:B------:R-:W-:Y:S05]  /*1810*/  EXIT ;  /* 0x000000000000794d */ /* 0x000fea0003800000 */
        .weak           $__internal_0_$__cuda_sm3x_div_rn_noftz_f32_slowpath
        .type           $__internal_0_$__cuda_sm3x_div_rn_noftz_f32_slowpath,@function
        .size           $__internal_0_$__cuda_sm3x_div_rn_noftz_f32_slowpath,(.L_x_57 - $__internal_0_$__cuda_sm3x_div_rn_noftz_f32_slowpath)
$__internal_0_$__cuda_sm3x_div_rn_noftz_f32_slowpath:
[----:B------:R-:W-:Y:S01]  /*1820*/  SHF.R.U32.HI R10, RZ, 0x17, R0 ;  /* 0x00000017ff0a7819 */ /* 0x000fe20000011600 */
[----:B------:R-:W-:Y:S01]  /*1830*/  BSSY.RECONVERGENT B1, `(.L_x_31) ;  /* 0x0000062000017945 */ /* 0x000fe20003800200 */
[----:B------:R-:W-:Y:S02]  /*1840*/  SHF.R.U32.HI R20, RZ, 0x17, R3 ;  /* 0x00000017ff147819 */ /* 0x000fe40000011603 */
[----:B------:R-:W-:Y:S02]  /*1850*/  LOP3.LUT R10, R10, 0xff, RZ, 0xc0, !PT ;  /* 0x000000ff0a0a7812 */ /* 0x000fe400078ec0ff */
[----:B------:R-:W-:Y:S02]  /*1860*/  LOP3.LUT R20, R20, 0xff, RZ, 0xc0, !PT ;  /* 0x000000ff14147812 */ /* 0x000fe400078ec0ff */
[----:B------:R-:W-:-:S03]  /*1870*/  IADD3 R21, PT, PT, R10, -0x1, RZ ;  /* 0xffffffff0a157810 */ /* 0x000fc60007ffe0ff */
[----:B------:R-:W-:Y:S01]  /*1880*/  VIADD R22, R20, 0xffffffff ;  /* 0xffffffff14167836 */ /* 0x000fe20000000000 */
[----:B------:R-:W-:-:S04]  /*1890*/  ISETP.GT.U32.AND P0, PT, R21, 0xfd, PT ;  /* 0x000000fd1500780c */ /* 0x000fc80003f04070 */
[----:B------:R-:W-:-:S13]  /*18a0*/  ISETP.GT.U32.OR P0, PT, R22, 0xfd, P0 ;  /* 0x000000fd1600780c */ /* 0x000fda0000704470 */
[----:B------:R-:W-:Y:S01]  /*18b0*/  @!P0 MOV R11, RZ ;  /* 0x000000ff000b8202 */ /* 0x000fe20000000f00 */
[----:B------:R-:W-:Y:S06]  /*18c0*/  @!P0 BRA `(.L_x_32) ;  /* 0x00000000005c8947 */ /* 0x000fec0003800000 */
[----:B------:R-:W-:Y:S02]  /*18d0*/  FSETP.GTU.FTZ.AND P0, PT, |R3|, +INF , PT ;  /* 0x7f8000000300780b */ /* 0x000fe40003f1c200 */
[----:B------:R-:W-:-:S04]  /*18e0*/  FSETP.GTU.FTZ.AND P1, PT, |R0|, +INF , PT ;  /* 0x7f8000000000780b */ /* 0x000fc80003f3c200 */
[----:B------:R-:W-:-:S13]  /*18f0*/  PLOP3.LUT P0, PT, P0, P1, PT, 0xf8, 0x8f ;  /* 0x00000000008f781c */ /* 0x000fda0000703f70 */
[----:B------:R-:W-:Y:S05]  /*1900*/  @P0 BRA `(.L_x_33) ;  /* 0x00000004004c0947 */ /* 0x000fea0003800000 */
[----:B------:R-:W-:-:S13]  /*1910*/  LOP3.LUT P0, RZ, R0, 0x7fffffff, R3, 0xc8, !PT ;  /* 0x7fffffff00ff7812 */ /* 0x000fda000780c803 */
[----:B------:R-:W-:Y:S05]  /*1920*/  @!P0 BRA `(.L_x_34) ;  /* 0x00000004003c8947 */ /* 0x000fea0003800000 */
[C---:B------:R-:W-:Y:S02]  /*1930*/  FSETP.NEU.FTZ.AND P2, PT, |R3|.reuse, +INF , PT ;  /* 0x7f8000000300780b */ /* 0x040fe40003f5d200 */
[----:B------:R-:W-:Y:S02]  /*1940*/  FSETP.NEU.FTZ.AND P1, PT, |R0|, +INF , PT ;  /* 0x7f8000000000780b */ /* 0x000fe40003f3d200 */
[----:B------:R-:W-:-:S11]  /*1950*/  FSETP.NEU.FTZ.AND P0, PT, |R3|, +INF , PT ;  /* 0x7f8000000300780b */ /* 0x000fd60003f1d200 */
[----:B------:R-:W-:Y:S05]  /*1960*/  @!P1 BRA !P2, `(.L_x_34) ;  /* 0x00000004002c9947 */ /* 0x000fea0005000000 */
[----:B------:R-:W-:-:S04]  /*1970*/  LOP3.LUT P2, RZ, R3, 0x7fffffff, RZ, 0xc0, !PT ;  /* 0x7fffffff03ff7812 */ /* 0x000fc8000784c0ff */
[----:B------:R-:W-:-:S13]  /*1980*/  PLOP3.LUT P1, PT, P1, P2, PT, 0x2f, 0xf2 ;  /* 0x0000000000f2781c */ /* 0x000fda0000f24577 */
[----:B------:R-:W-:Y:S05]  /*1990*/  @P1 BRA `(.L_x_35) ;  /* 0x0000000400181947 */ /* 0x000fea0003800000 */
[----:B------:R-:W-:-:S04]  /*19a0*/  LOP3.LUT P1, RZ, R0, 0x7fffffff, RZ, 0xc0, !PT ;  /* 0x7fffffff00ff7812 */ /* 0x000fc8000782c0ff */
[----:B------:R-:W-:-:S13]  /*19b0*/  PLOP3.LUT P0, PT, P0, P1, PT, 0x2f, 0xf2 ;  /* 0x0000000000f2781c */ /* 0x000fda0000702577 */
[----:B------:R-:W-:Y:S05]  /*19c0*/  @P0 BRA `(.L_x_36) ;  /* 0x0000000400000947 */ /* 0x000fea0003800000 */
[----:B------:R-:W-:Y:S02]  /*19d0*/  ISETP.GE.AND P0, PT, R22, RZ, PT ;  /* 0x000000ff1600720c */ /* 0x000fe40003f06270 */
[----:B------:R-:W-:-:S11]  /*19e0*/  ISETP.GE.AND P1, PT, R21, RZ, PT ;  /* 0x000000ff1500720c */ /* 0x000fd60003f26270 */
[----:B------:R-:W-:Y:S01]  /*19f0*/  @P0 MOV R11, RZ ;  /* 0x000000ff000b0202 */ /* 0x000fe20000000f00 */
[----:B------:R-:W-:Y:S01]  /*1a00*/  @!P0 FFMA R3, R3, 1.84467440737095516160e+19, RZ ;  /* 0x5f80000003038823 */ /* 0x000fe200000000ff */
[----:B------:R-:W-:Y:S01]  /*1a10*/  @!P0 MOV R11, 0xffffffc0 ;  /* 0xffffffc0000b8802 */ /* 0x000fe20000000f00 */
[----:B------:R-:W-:-:S03]  /*1a20*/  @!P1 FFMA R0, R0, 1.84467440737095516160e+19, RZ ;  /* 0x5f80000000009823 */ /* 0x000fc600000000ff */
[----:B------:R-:W-:-:S07]  /*1a30*/  @!P1 IADD3 R11, PT, PT, R11, 0x40, RZ ;  /* 0x000000400b0b9810 */ /* 0x000fce0007ffe0ff */
.L_x_32:
[----:B------:R-:W-:Y:S01]  /*1a40*/  LEA R21, R10, 0xc0800000, 0x17 ;  /* 0xc08000000a157811 */ /* 0x000fe200078eb8ff */
[----:B------:R-:W-:Y:S01]  /*1a50*/  BSSY.RECONVERGENT B2, `(.L_x_37) ;  /* 0x0000036000027945 */ /* 0x000fe20003800200 */
[----:B------:R-:W-:Y:S02]  /*1a60*/  IADD3 R20, PT, PT, R20, -0x7f, RZ ;  /* 0xffffff8114147810 */ /* 0x000fe40007ffe0ff */
[----:B------:R-:W-:Y:S02]  /*1a70*/  IADD3 R24, PT, PT, -R21, R0, RZ ;  /* 0x0000000015187210 */ /* 0x000fe40007ffe1ff */
[C---:B------:R-:W-:Y:S01]  /*1a80*/  IADD3 R10, PT, PT, R20.reuse, 0x7f, -R10 ;  /* 0x0000007f140a7810 */ /* 0x040fe20007ffe80a */
[----:B------:R-:W-:Y:S01]  /*1a90*/  IMAD R0, R20, -0x800000, R3 ;  /* 0xff80000014007824 */ /* 0x000fe200078e0203 */
[----:B------:R-:W0:Y:S01]  /*1aa0*/  MUFU.RCP R22, R24 ;  /* 0x0000001800167308 */ /* 0x000e220000001000 */
[----:B------:R-:W-:Y:S01]  /*1ab0*/  FADD.FTZ R21, -R24, -RZ ;  /* 0x800000ff18157221 */ /* 0x000fe20000010100 */
[----:B------:R-:W-:-:S03]  /*1ac0*/  IADD3 R11, PT, PT, R10, R11, RZ ;  /* 0x0000000b0a0b7210 */ /* 0x000fc60007ffe0ff */
[----:B0-----:R-:W-:-:S04]  /*1ad0*/  FFMA R23, R22, R21, 1 ;  /* 0x3f80000016177423 */ /* 0x001fc80000000015 */
[----:B------:R-:W-:-:S04]  /*1ae0*/  FFMA R23, R22, R23, R22 ;  /* 0x0000001716177223 */ /* 0x000fc80000000016 */
[----:B------:R-:W-:-:S04]  /*1af0*/  FFMA R22, R0, R23, RZ ;  /* 0x0000001700167223 */ /* 0x000fc800000000ff */
[----:B------:R-:W-:-:S04]  /*1b00*/  FFMA R3, R21, R22, R0 ;  /* 0x0000001615037223 */ /* 0x000fc80000000000 */
[----:B------:R-:W-:-:S04]  /*1b10*/  FFMA R22, R23, R3, R22 ;  /* 0x0000000317167223 */ /* 0x000fc80000000016 */
[----:B------:R-:W-:-:S04]  /*1b20*/  FFMA R21, R21, R22, R0 ;  /* 0x0000001615157223 */ /* 0x000fc80000000000 */
[----:B------:R-:W-:-:S05]  /*1b30*/  FFMA R0, R23, R21, R22 ;  /* 0x0000001517007223 */ /* 0x000fca0000000016 */
[----:B------:R-:W-:-:S04]  /*1b40*/  SHF.R.U32.HI R3, RZ, 0x17, R0 ;  /* 0x00000017ff037819 */ /* 0x000fc80000011600 */
[----:B------:R-:W-:-:S04]  /*1b50*/  LOP3.LUT R10, R3, 0xff, RZ, 0xc0, !PT ;  /* 0x000000ff030a7812 */ /* 0x000fc800078ec0ff */
[----:B------:R-:W-:-:S04]  /*1b60*/  IADD3 R3, PT, PT, R10, R11, RZ ;  /* 0x0000000b0a037210 */ /* 0x000fc80007ffe0ff */
[----:B------:R-:W-:-:S04]  /*1b70*/  IADD3 R10, PT, PT, R3, -0x1, RZ ;  /* 0xffffffff030a7810 */ /* 0x000fc80007ffe0ff */
[----:B------:R-:W-:-:S13]  /*1b80*/  ISETP.GE.U32.AND P0, PT, R10, 0xfe, PT ;  /* 0x000000fe0a00780c */ /* 0x000fda0003f06070 */
[----:B------:R-:W-:Y:S05]  /*1b90*/  @!P0 BRA `(.L_x_38) ;  /* 0x0000000000808947 */ /* 0x000fea0003800000 */
[----:B------:R-:W-:-:S13]  /*1ba0*/  ISETP.GT.AND P0, PT, R3, 0xfe, PT ;  /* 0x000000fe0300780c */ /* 0x000fda0003f04270 */
[----:B------:R-:W-:Y:S05]  /*1bb0*/  @P0 BRA `(.L_x_39) ;  /* 0x00000000006c0947 */ /* 0x000fea0003800000 */
[----:B------:R-:W-:-:S13]  /*1bc0*/  ISETP.GE.AND P0, PT, R3, 0x1, PT ;  /* 0x000000010300780c */ /* 0x000fda0003f06270 */
[----:B------:R-:W-:Y:S05]  /*1bd0*/  @P0 BRA `(.L_x_40) ;  /* 0x0000000000740947 */ /* 0x000fea0003800000 */
[----:B------:R-:W-:Y:S02]  /*1be0*/  ISETP.GE.AND P0, PT, R3, -0x18, PT ;  /* 0xffffffe80300780c */ /* 0x000fe40003f06270 */
[----:B------:R-:W-:-:S11]  /*1bf0*/  LOP3.LUT R0, R0, 0x80000000, RZ, 0xc0, !PT ;  /* 0x8000000000007812 */ /* 0x000fd600078ec0ff */
[----:B------:R-:W-:Y:S05]  /*1c00*/  @!P0 BRA `(.L_x_40) ;  /* 0x0000000000688947 */ /* 0x000fea0003800000 */
[CCC-:B------:R-:W-:Y:S01]  /*1c10*/  FFMA.RZ R10, R23.reuse, R21.reuse, R22.reuse ;  /* 0x00000015170a7223 */ /* 0x1c0fe2000000c016 */
[CCC-:B------:R-:W-:Y:S01]  /*1c20*/  FFMA.RP R11, R23.reuse, R21.reuse, R22.reuse ;  /* 0x00000015170b7223 */ /* 0x1c0fe20000008016 */
[----:B------:R-:W-:Y:S01]  /*1c30*/  FFMA.RM R22, R23, R21, R22 ;  /* 0x0000001517167223 */ /* 0x000fe20000004016 */
[C---:B------:R-:W-:Y:S02]  /*1c40*/  IADD3 R20, PT, PT, R3.reuse, 0x20, RZ ;  /* 0x0000002003147810 */ /* 0x040fe40007ffe0ff */
[----:B------:R-:W-:Y:S02]  /*1c50*/  LOP3.LUT R10, R10, 0x7fffff, RZ, 0xc0, !PT ;  /* 0x007fffff0a0a7812 */ /* 0x000fe400078ec0ff */
[C---:B------:R-:W-:Y:S02]  /*1c60*/  ISETP.NE.AND P2, PT, R3.reuse, RZ, PT ;  /* 0x000000ff0300720c */ /* 0x040fe40003f45270 */
[----:B------:R-:W-:Y:S02]  /*1c70*/  LOP3.LUT R21, R10, 0x800000, RZ, 0xfc, !PT ;  /* 0x008000000a157812 */ /* 0x000fe400078efcff */
[----:B------:R-:W-:-:S02]  /*1c80*/  ISETP.NE.AND P1, PT, R3, RZ, PT ;  /* 0x000000ff0300720c */ /* 0x000fc40003f25270 */
[----:B------:R-:W-:Y:S02]  /*1c90*/  IADD3 R3, PT, PT, -R3, RZ, RZ ;  /* 0x000000ff03037210 */ /* 0x000fe40007ffe1ff */
[----:B------:R-:W-:Y:S02]  /*1ca0*/  SHF.L.U32 R20, R21, R20, RZ ;  /* 0x0000001415147219 */ /* 0x000fe400000006ff */
[----:B------:R-:W-:Y:S02]  /*1cb0*/  FSETP.NEU.FTZ.AND P0, PT, R11, R22, PT ;  /* 0x000000160b00720b */ /* 0x000fe40003f1d000 */
[----:B------:R-:W-:Y:S02]  /*1cc0*/  SEL R10, R3, RZ, P2 ;  /* 0x000000ff030a7207 */ /* 0x000fe40001000000 */
[----:B------:R-:W-:Y:S02]  /*1cd0*/  ISETP.NE.AND P1, PT, R20, RZ, P1 ;  /* 0x000000ff1400720c */ /* 0x000fe40000f25270 */
[----:B------:R-:W-:-:S02]  /*1ce0*/  SHF.R.U32.HI R20, RZ, R10, R21 ;  /* 0x0000000aff147219 */ /* 0x000fc40000011615 */
[----:B------:R-:W-:Y:S02]  /*1cf0*/  PLOP3.LUT P0, PT, P0, P1, PT, 0xf8, 0x8f ;  /* 0x00000000008f781c */ /* 0x000fe40000703f70 */
[----:B------:R-:W-:Y:S02]  /*1d00*/  SHF.R.U32.HI R10, RZ, 0x1, R20 ;  /* 0x00000001ff0a7819 */ /* 0x000fe40000011614 */
[----:B------:R-:W-:-:S04]  /*1d10*/  SEL R3, RZ, 0x1, !P0 ;  /* 0x00000001ff037807 */ /* 0x000fc80004000000 */
[----:B------:R-:W-:-:S04]  /*1d20*/  LOP3.LUT R3, R3, 0x1, R10, 0xf8, !PT ;  /* 0x0000000103037812 */ /* 0x000fc800078ef80a */
[----:B------:R-:W-:-:S04]  /*1d30*/  LOP3.LUT R3, R3, R20, RZ, 0xc0, !PT ;  /* 0x0000001403037212 */ /* 0x000fc800078ec0ff */
[----:B------:R-:W-:-:S04]  /*1d40*/  IADD3 R3, PT, PT, R10, R3, RZ ;  /* 0x000000030a037210 */ /* 0x000fc80007ffe0ff */
[----:B------:R-:W-:Y:S01]  /*1d50*/  LOP3.LUT R0, R3, R0, RZ, 0xfc, !PT ;  /* 0x0000000003007212 */ /* 0x000fe200078efcff */
[----:B------:R-:W-:Y:S06]  /*1d60*/  BRA `(.L_x_40) ;  /* 0x0000000000107947 */ /* 0x000fec0003800000 */
.L_x_39:
[----:B------:R-:W-:-:S04]  /*1d70*/  LOP3.LUT R0, R0, 0x80000000, RZ, 0xc0, !PT ;  /* 0x8000000000007812 */ /* 0x000fc800078ec0ff */
[----:B------:R-:W-:Y:S01]  /*1d80*/  LOP3.LUT R0, R0, 0x7f800000, RZ, 0xfc, !PT ;  /* 0x7f80000000007812 */ /* 0x000fe200078efcff */
[----:B------:R-:W-:Y:S06]  /*1d90*/  BRA `(.L_x_40) ;  /* 0x0000000000047947 */ /* 0x000fec0003800000 */
.L_x_38:
[----:B------:R-:W-:-:S07]  /*1da0*/  LEA R0, R11, R0, 0x17 ;  /* 0x000000000b007211 */ /* 0x000fce00078eb8ff */
.L_x_40:
[----:B------:R-:W-:Y:S05]  /*1db0*/  BSYNC.RECONVERGENT B2 ;  /* 0x0000000000027941 */ /* 0x000fea0003800200 */
.L_x_37:
[----:B------:R-:W-:Y:S05]  /*1dc0*/  BRA `(.L_x_41) ;  /* 0x0000000000207947 */ /* 0x000fea0003800000 */
.L_x_36:
[----:B------:R-:W-:-:S04]  /*1dd0*/  LOP3.LUT R0, R0, 0x80000000, R3, 0x48, !PT ;  /* 0x8000000000007812 */ /* 0x000fc800078e4803 */
[----:B------:R-:W-:Y:S01]  /*1de0*/  LOP3.LUT R0, R0, 0x7f800000, RZ, 0xfc, !PT ;  /* 0x7f80000000007812 */ /* 0x000fe200078efcff */
[----:B------:R-:W-:Y:S06]  /*1df0*/  BRA `(.L_x_41) ;  /* 0x0000000000147947 */ /* 0x000fec0003800000 */
.L_x_35:
[----:B------:R-:W-:Y:S01]  /*1e00*/  LOP3.LUT R0, R0, 0x80000000, R3, 0x48, !PT ;  /* 0x8000000000007812 */ /* 0x000fe200078e4803 */
[----:B------:R-:W-:Y:S06]  /*1e10*/  BRA `(.L_x_41) ;  /* 0x00000000000c7947 */ /* 0x000fec0003800000 */
.L_x_34:
[----:B------:R-:W0:Y:S01]  /*1e20*/  MUFU.RSQ R0, -QNAN ;  /* 0xffc0000000007908 */ /* 0x000e220000001400 */
[----:B------:R-:W-:Y:S05]  /*1e30*/  BRA `(.L_x_41) ;  /* 0x0000000000047947 */ /* 0x000fea0003800000 */
.L_x_33:
[----:B------:R-:W-:-:S07]  /*1e40*/  FADD.FTZ R0, R3, R0 ;  /* 0x0000000003007221 */ /* 0x000fce0000010000 */
.L_x_41:
[----:B------:R-:W-:Y:S05]  /*1e50*/  BSYNC.RECONVERGENT B1 ;  /* 0x0000000000017941 */ /* 0x000fea0003800200 */
.L_x_31:
[----:B------:R-:W-:-:S04]  /*1e60*/  HFMA2 R3, -RZ, RZ, 0, 0 ;  /* 0x00000000ff037431 */ /* 0x000fc800000001ff */
[----:B0-----:R-:W-:Y:S05]  /*1e70*/  RET.REL.NODEC R2 `(_Z5learnPfiiPii) ;  /* 0xffffffe002607950 */ /* 0x001fea0003c3ffff */
.L_x_42:
        /* <DEDUP_REMOVED lines=16> */
.L_x_57:


//--------------------- .text._Z22calcTotalTermsPerClassPfPiii --------------------------
	.section	.text._Z22calcTotalTermsPerClassPfPiii,"ax",@progbits
	.align	128
        .global         _Z22calcTotalTermsPerClassPfPiii
        .type           _Z22calcTotalTermsPerClassPfPiii,@function
        .size           _Z22calcTotalTermsPerClassPfPiii,(.L_x_60 - _Z22calcTotalTermsPerClassPfPiii)
        .other          _Z22calcTotalTermsPerClassPfPiii,@"STO_CUDA_ENTRY STV_DEFAULT"
_Z22calcTotalTermsPerClassPfPiii:
.text._Z22calcTotalTermsPerClassPfPiii:
[----:B------:R-:W-:Y:S08]  /*0000*/  LDC R1, c[0x0][0x37c] ;  /* 0x0000df00ff017b82 */ /* 0x000ff00000000800 */
[----:B------:R-:W-:Y:S01]  /*0010*/  S2UR UR4, SR_CTAID.X ;  /* 0x00000000000479c3 */ /* 0x000fe20000002500 */
[----:B------:R-:W0:Y:S01]  /*0020*/  LDCU UR5, c[0x0][0x374] ;  /* 0x00006e80ff0577ac */ /* 0x000e220008000800 */
[----:B------:R-:W1:Y:S01]  /*0030*/  S2R R0, SR_TID.X ;  /* 0x0000000000007919 */ /* 0x000e620000002100 */
[----:B------:R-:W2:Y:S05]  /*0040*/  LDCU UR6, c[0x0][0x378] ;  /* 0x00006f00ff0677ac */ /* 0x000eaa0008000800 */
[----:B------:R-:W0:Y:S01]  /*0050*/  S2UR UR8, SR_CTAID.Y ;  /* 0x00000000000879c3 */ /* 0x000e220000002600 */
[----:B------:R-:W3:Y:S07]  /*0060*/  LDCU UR7, c[0x0][0x360] ;  /* 0x00006c00ff0777ac */ /* 0x000eee0008000800 */
[----:B------:R-:W2:Y:S08]  /*0070*/  S2UR UR9, SR_CTAID.Z ;  /* 0x00000000000979c3 */ /* 0x000eb00000002700 */
[----:B------:R-:W4:Y:S01]  /*0080*/  LDC R3, c[0x0][0x394] ;  /* 0x0000e500ff037b82 */ /* 0x000f220000000800 */
[----:B0-----:R-:W-:-:S04]  /*0090*/  UIMAD UR4, UR4, UR5, UR8 ;  /* 0x00000005040472a4 */ /* 0x001fc8000f8e0208 */
[----:B--2---:R-:W-:-:S04]  /*00a0*/  UIMAD UR4, UR4, UR6, UR9 ;  /* 0x00000006040472a4 */ /* 0x004fc8000f8e0209 */
[----:B---3--:R-:W-:-:S06]  /*00b0*/  UIMAD UR5, UR4, UR7, URZ ;  /* 0x00000007040572a4 */ /* 0x008fcc000f8e02ff */
[----:B-1----:R-:W-:-:S04]  /*00c0*/  IADD3 R2, PT, PT, R0, UR5, RZ ;  /* 0x0000000500027c10 */ /* 0x002fc8000fffe0ff */
[----:B----4-:R-:W-:-:S13]  /*00d0*/  ISETP.GE.U32.AND P0, PT, R2, R3, PT ;  /* 0x000000030200720c */ /* 0x010fda0003f06070 */
[----:B------:R-:W-:Y:S05]  /*00e0*/  @P0 EXIT ;  /* 0x000000000000094d */ /* 0x000fea0003800000 */
[----:B------:R-:W0:Y:S01]  /*00f0*/  LDCU UR6, c[0x0][0x390] ;  /* 0x00007200ff0677ac */ /* 0x000e220008000800 */
[----:B------:R-:W-:Y:S01]  /*0100*/  HFMA2 R22, -RZ, RZ, 0, 0 ;  /* 0x00000000ff167431 */ /* 0x000fe200000001ff */
[----:B------:R-:W1:Y:S01]  /*0110*/  LDCU.64 UR10, c[0x0][0x358] ;  /* 0x00006b00ff0a77ac */ /* 0x000e620008000a00 */
[----:B0-----:R-:W-:-:S09]  /*0120*/  UISETP.GE.AND UP0, UPT, UR6, 0x1, UPT ;  /* 0x000000010600788c */ /* 0x001fd2000bf06270 */
[----:B-1----:R-:W-:Y:S05]  /*0130*/  BRA.U !UP0, `(.L_x_43) ;  /* 0x0000000908d87547 */ /* 0x002fea000b800000 */
[----:B------:R-:W-:Y:S01]  /*0140*/  UISETP.GE.U32.AND UP1, UPT, UR6, 0x10, UPT ;  /* 0x000000100600788c */ /* 0x000fe2000bf26070 */
[----:B------:R-:W-:Y:S01]  /*0150*/  MOV R22, RZ ;  /* 0x000000ff00167202 */ /* 0x000fe20000000f00 */
[----:B------:R-:W-:Y:S01]  /*0160*/  ULOP3.LUT UR7, UR6, 0xf, URZ, 0xc0, !UPT ;  /* 0x0000000f06077892 */ /* 0x000fe2000f8ec0ff */
[----:B------:R-:W-:-:S03]  /*0170*/  UMOV UR4, URZ ;  /* 0x000000ff00047c82 */ /* 0x000fc60008000000 */
[----:B------:R-:W-:-:S03]  /*0180*/  UISETP.NE.AND UP0, UPT, UR7, URZ, UPT ;  /* 0x000000ff0700728c */ /* 0x000fc6000bf05270 */
[----:B------:R-:W-:Y:S08]  /*0190*/  BRA.U !UP1, `(.L_x_44) ;  /* 0x00000005097c7547 */ /* 0x000ff0000b800000 */
[----:B------:R-:W-:Y:S01]  /*01a0*/  ULOP3.LUT UR4, UR6, 0x7ffffff0, URZ, 0xc0, !UPT ;  /* 0x7ffffff006047892 */ /* 0x000fe2000f8ec0ff */
[C---:B------:R-:W-:Y:S01]  /*01b0*/  IADD3 R4, PT, PT, R3.reuse, UR5, R0 ;  /* 0x0000000503047c10 */ /* 0x040fe2000fffe000 */
[C-C-:B------:R-:W-:Y:S01]  /*01c0*/  IMAD R8, R3.reuse, 0x3, R2.reuse ;  /* 0x0000000303087824 */ /* 0x140fe200078e0202 */
[CC--:B------:R-:W-:Y:S01]  /*01d0*/  LEA R6, R3.reuse, R2.reuse, 0x1 ;  /* 0x0000000203067211 */ /* 0x0c0fe200078e08ff */
[C-C-:B------:R-:W-:Y:S01]  /*01e0*/  IMAD R12, R3.reuse, 0x5, R2.reuse ;  /* 0x00000005030c7824 */ /* 0x140fe200078e0202 */
[CC--:B------:R-:W-:Y:S01]  /*01f0*/  LEA R10, R3.reuse, R2.reuse, 0x2 ;  /* 0x00000002030a7211 */ /* 0x0c0fe200078e10ff */
[C-C-:B------:R-:W-:Y:S01]  /*0200*/  IMAD R14, R3.reuse, 0x6, R2.reuse ;  /* 0x00000006030e7824 */ /* 0x140fe200078e0202 */
[CC--:B------:R-:W-:Y:S01]  /*0210*/  LEA R18, R3.reuse, R2.reuse, 0x3 ;  /* 0x0000000203127211 */ /* 0x0c0fe200078e18ff */
[C-C-:B------:R-:W-:Y:S01]  /*0220*/  IMAD R16, R3.reuse, 0x7, R2.reuse ;  /* 0x0000000703107824 */ /* 0x140fe200078e0202 */
[----:B------:R-:W-:Y:S01]  /*0230*/  MOV R22, RZ ;  /* 0x000000ff00167202 */ /* 0x000fe20000000f00 */
[C-C-:B------:R-:W-:Y:S01]  /*0240*/  IMAD R5, R3.reuse, 0x9, R2.reuse ;  /* 0x0000000903057824 */ /* 0x140fe200078e0202 */
[----:B------:R-:W-:Y:S01]  /*0250*/  MOV R19, R2 ;  /* 0x0000000200137202 */ /* 0x000fe20000000f00 */
[C-C-:B------:R-:W-:Y:S01]  /*0260*/  IMAD R7, R3.reuse, 0xa, R2.reuse ;  /* 0x0000000a03077824 */ /* 0x140fe200078e0202 */
[----:B------:R-:W-:Y:S01]  /*0270*/  UIADD3 UR8, UPT, UPT, -UR4, URZ, URZ ;  /* 0x000000ff04087290 */ /* 0x000fe2000fffe1ff */
[----:B------:R-:W-:-:S02]  /*0280*/  IMAD R9, R3, 0xb, R2 ;  /* 0x0000000b03097824 */ /* 0x000fc400078e0202 */
[C-C-:B------:R-:W-:Y:S02]  /*0290*/  IMAD R11, R3.reuse, 0xc, R2.reuse ;  /* 0x0000000c030b7824 */ /* 0x140fe400078e0202 */
[C-C-:B------:R-:W-:Y:S02]  /*02a0*/  IMAD R13, R3.reuse, 0xd, R2.reuse ;  /* 0x0000000d030d7824 */ /* 0x140fe400078e0202 */
[C-C-:B------:R-:W-:Y:S02]  /*02b0*/  IMAD R15, R3.reuse, 0xe, R2.reuse ;  /* 0x0000000e030f7824 */ /* 0x140fe400078e0202 */
[----:B------:R-:W-:-:S07]  /*02c0*/  IMAD R17, R3, 0xf, R2 ;  /* 0x0000000f03117824 */ /* 0x000fce00078e0202 */
.L_x_45:
[----:B------:R-:W0:Y:S02]  /*02d0*/  LDC.64 R20, c[0x0][0x380] ;  /* 0x0000e000ff147b82 */ /* 0x000e240000000a00 */
[----:B0-----:R-:W-:-:S04]  /*02e0*/  IMAD.WIDE.U32 R28, R19, 0x4, R20 ;  /* 0x00000004131c7825 */ /* 0x001fc800078e0014 */
[----:B------:R-:W-:Y:S02]  /*02f0*/  IMAD.WIDE.U32 R26, R4, 0x4, R20 ;  /* 0x00000004041a7825 */ /* 0x000fe400078e0014 */
[----:B------:R-:W2:Y:S04]  /*0300*/  LDG.E R28, desc[UR10][R28.64] ;  /* 0x0000000a1c1c7981 */ /* 0x000ea8000c1e1900 */
[----:B------:R-:W3:Y:S01]  /*0310*/  LDG.E R27, desc[UR10][R26.64] ;  /* 0x0000000a1a1b7981 */ /* 0x000ee2000c1e1900 */
[----:B--2---:R-:W-:Y:S08]  /*0320*/  F2I.TRUNC.NTZ R23, R28 ;  /* 0x0000001c00177305 */ /* 0x004ff0000020f100 */
[----:B---3--:R-:W0:Y:S02]  /*0330*/  F2I.TRUNC.NTZ R24, R27 ;  /* 0x0000001b00187305 */ /* 0x008e24000020f100 */
[----:B0-----:R-:W-:Y:S01]  /*0340*/  IADD3 R26, PT, PT, R24, R23, R22 ;  /* 0x00000017181a7210 */ /* 0x001fe20007ffe016 */
[----:B------:R-:W-:-:S04]  /*0350*/  IMAD.WIDE.U32 R24, R6, 0x4, R20 ;  /* 0x0000000406187825 */ /* 0x000fc800078e0014 */
[--C-:B------:R-:W-:Y:S02]  /*0360*/  IMAD.WIDE.U32 R22, R8, 0x4, R20.reuse ;  /* 0x0000000408167825 */ /* 0x100fe400078e0014 */
[----:B------:R-:W2:Y:S04]  /*0370*/  LDG.E R24, desc[UR10][R24.64] ;  /* 0x0000000a18187981 */ /* 0x000ea8000c1e1900 */
[----:B------:R2:W3:Y:S01]  /*0380*/  LDG.E R22, desc[UR10][R22.64] ;  /* 0x0000000a16167981 */ /* 0x0004e2000c1e1900 */
[----:B------:R-:W-:-:S06]  /*0390*/  IMAD.WIDE.U32 R28, R10, 0x4, R20 ;  /* 0x000000040a1c7825 */ /* 0x000fcc00078e0014 */
[----:B------:R-:W4:Y:S01]  /*03a0*/  LDG.E R28, desc[UR10][R28.64] ;  /* 0x0000000a1c1c7981 */ /* 0x000f22000c1e1900 */
[----:B--2---:R-:W-:Y:S08]  /*03b0*/  F2I.TRUNC.NTZ R23, R24 ;  /* 0x0000001800177305 */ /* 0x004ff0000020f100 */
[----:B---3--:R-:W0:Y:S02]  /*03c0*/  F2I.TRUNC.NTZ R22, R22 ;  /* 0x0000001600167305 */ /* 0x008e24000020f100 */
[----:B0-----:R-:W-:Y:S01]  /*03d0*/  IADD3 R22, PT, PT, R22, R23, R26 ;  /* 0x0000001716167210 */ /* 0x001fe20007ffe01a */
[----:B------:R-:W-:-:S06]  /*03e0*/  IMAD.WIDE.U32 R26, R12, 0x4, R20 ;  /* 0x000000040c1a7825 */ /* 0x000fcc00078e0014 */
[----:B------:R-:W2:Y:S01]  /*03f0*/  LDG.E R27, desc[UR10][R26.64] ;  /* 0x0000000a1a1b7981 */ /* 0x000ea2000c1e1900 */
[----:B----4-:R-:W-:Y:S01]  /*0400*/  F2I.TRUNC.NTZ R23, R28 ;  /* 0x0000001c00177305 */ /* 0x010fe2000020f100 */
[----:B------:R-:W-:-:S06]  /*0410*/  IMAD.WIDE.U32 R24, R14, 0x4, R20 ;  /* 0x000000040e187825 */ /* 0x000fcc00078e0014 */
[----:B------:R-:W3:Y:S01]  /*0420*/  LDG.E R24, desc[UR10][R24.64] ;  /* 0x0000000a18187981 */ /* 0x000ee2000c1e1900 */
[----:B--2---:R-:W0:Y:S02]  /*0430*/  F2I.TRUNC.NTZ R26, R27 ;  /* 0x0000001b001a7305 */ /* 0x004e24000020f100 */
[----:B0-----:R-:W-:Y:S01]  /*0440*/  IADD3 R26, PT, PT, R26, R23, R22 ;  /* 0x000000171a1a7210 */ /* 0x001fe20007ffe016 */
[----:B------:R-:W-:-:S06]  /*0450*/  IMAD.WIDE.U32 R22, R16, 0x4, R20 ;  /* 0x0000000410167825 */ /* 0x000fcc00078e0014 */
[----:B------:R3:W2:Y:S02]  /*0460*/  LDG.E R22, desc[UR10][R22.64] ;  /* 0x0000000a16167981 */ /* 0x0006a4000c1e1900 */
[----:B---3--:R-:W-:Y:S01]  /*0470*/  F2I.TRUNC.NTZ R23, R24 ;  /* 0x0000001800177305 */ /* 0x008fe2000020f100 */
[----:B------:R-:W-:-:S06]  /*0480*/  IMAD.WIDE.U32 R28, R18, 0x4, R20 ;  /* 0x00000004121c7825 */ /* 0x000fcc00078e0014 */
[----:B------:R-:W3:Y:S01]  /*0490*/  LDG.E R29, desc[UR10][R28.64] ;  /* 0x0000000a1c1d7981 */ /* 0x000ee2000c1e1900 */
[----:B--2---:R-:W0:Y:S02]  /*04a0*/  F2I.TRUNC.NTZ R22, R22 ;  /* 0x0000001600167305 */ /* 0x004e24000020f100 */
[----:B0-----:R-:W-:Y:S01]  /*04b0*/  IADD3 R22, PT, PT, R22, R23, R26 ;  /* 0x0000001716167210 */ /* 0x001fe20007ffe01a */
[----:B------:R-:W-:-:S06]  /*04c0*/  IMAD.WIDE.U32 R26, R5, 0x4, R20 ;  /* 0x00000004051a7825 */ /* 0x000fcc00078e0014 */
[----:B------:R-:W2:Y:S01]  /*04d0*/  LDG.E R26, desc[UR10][R26.64] ;  /* 0x0000000a1a1a7981 */ /* 0x000ea2000c1e1900 */
        /* <DEDUP_REMOVED lines=12> */
[----:B------:R-:W-:-:S04]  /*05a0*/  IMAD.WIDE.U32 R24, R13, 0x4, R20 ;  /* 0x000000040d187825 */ /* 0x000fc800078e0014 */
[--C-:B------:R-:W-:Y:S02]  /*05b0*/  IMAD.WIDE.U32 R22, R11, 0x4, R20.reuse ;  /* 0x000000040b167825 */ /* 0x100fe400078e0014 */
[----:B------:R-:W2:Y:S02]  /*05c0*/  LDG.E R24, desc[UR10][R24.64] ;  /* 0x0000000a18187981 */ /* 0x000ea4000c1e1900 */
[----:B------:R-:W-:Y:S02]  /*05d0*/  IMAD.WIDE.U32 R20, R17, 0x4, R20 ;  /* 0x0000000411147825 */ /* 0x000fe400078e0014 */
[----:B------:R-:W4:Y:S04]  /*05e0*/  LDG.E R29, desc[UR10][R22.64] ;  /* 0x0000000a161d7981 */ /* 0x000f28000c1e1900 */
[----:B------:R3:W5:Y:S01]  /*05f0*/  LDG.E R20, desc[UR10][R20.64] ;  /* 0x0000000a14147981 */ /* 0x000762000c1e1900 */
[----:B------:R-:W-:-:S04]  /*0600*/  UIADD3 UR8, UPT, UPT, UR8, 0x10, URZ ;  /* 0x0000001008087890 */ /* 0x000fc8000fffe0ff */
[----:B------:R-:W-:Y:S01]  /*0610*/  UISETP.NE.AND UP1, UPT, UR8, URZ, UPT ;  /* 0x000000ff0800728c */ /* 0x000fe2000bf25270 */
[----:B---3--:R-:W-:Y:S01]  /*0620*/  F2I.TRUNC.NTZ R21, R26 ;  /* 0x0000001a00157305 */ /* 0x008fe2000020f100 */
[C---:B------:R-:W-:Y:S01]  /*0630*/  IMAD R19, R3.reuse, 0x10, R19 ;  /* 0x0000001003137824 */ /* 0x040fe200078e0213 */
[C---:B------:R-:W-:Y:S01]  /*0640*/  LEA R4, R3.reuse, R4, 0x4 ;  /* 0x0000000403047211 */ /* 0x040fe200078e20ff */
[C---:B------:R-:W-:Y:S01]  /*0650*/  IMAD R16, R3.reuse, 0x10, R16 ;  /* 0x0000001003107824 */ /* 0x040fe200078e0210 */
[C---:B------:R-:W-:Y:S01]  /*0660*/  LEA R6, R3.reuse, R6, 0x4 ;  /* 0x0000000603067211 */ /* 0x040fe200078e20ff */
[C---:B------:R-:W-:Y:S01]  /*0670*/  IMAD R15, R3.reuse, 0x10, R15 ;  /* 0x00000010030f7824 */ /* 0x040fe200078e020f */
[C---:B------:R-:W-:Y:S02]  /*0680*/  LEA R8, R3.reuse, R8, 0x4 ;  /* 0x0000000803087211 */ /* 0x040fe400078e20ff */
[C---:B------:R-:W-:Y:S02]  /*0690*/  LEA R10, R3.reuse, R10, 0x4 ;  /* 0x0000000a030a7211 */ /* 0x040fe400078e20ff */
[----:B------:R-:W-:-:S02]  /*06a0*/  LEA R12, R3, R12, 0x4 ;  /* 0x0000000c030c7211 */ /* 0x000fc400078e20ff */
[C---:B------:R-:W-:Y:S02]  /*06b0*/  LEA R14, R3.reuse, R14, 0x4 ;  /* 0x0000000e030e7211 */ /* 0x040fe400078e20ff */
[C---:B------:R-:W-:Y:S02]  /*06c0*/  LEA R18, R3.reuse, R18, 0x4 ;  /* 0x0000001203127211 */ /* 0x040fe400078e20ff */
[C---:B------:R-:W-:Y:S02]  /*06d0*/  LEA R5, R3.reuse, R5, 0x4 ;  /* 0x0000000503057211 */ /* 0x040fe400078e20ff */
[C---:B------:R-:W-:Y:S02]  /*06e0*/  LEA R7, R3.reuse, R7, 0x4 ;  /* 0x0000000703077211 */ /* 0x040fe400078e20ff */
[C---:B------:R-:W-:Y:S02]  /*06f0*/  LEA R9, R3.reuse, R9, 0x4 ;  /* 0x0000000903097211 */ /* 0x040fe400078e20ff */
[----:B------:R-:W-:-:S02]  /*0700*/  LEA R11, R3, R11, 0x4 ;  /* 0x0000000b030b7211 */ /* 0x000fc400078e20ff */
[C---:B------:R-:W-:Y:S02]  /*0710*/  LEA R13, R3.reuse, R13, 0x4 ;  /* 0x0000000d030d7211 */ /* 0x040fe400078e20ff */
[----:B------:R-:W-:Y:S01]  /*0720*/  LEA R17, R3, R17, 0x4 ;  /* 0x0000001103117211 */ /* 0x000fe200078e20ff */
[----:B--2---:R-:W-:Y:S08]  /*0730*/  F2I.TRUNC.NTZ R24, R24 ;  /* 0x0000001800187305 */ /* 0x004ff0000020f100 */
[----:B----4-:R-:W0:Y:S08]  /*0740*/  F2I.TRUNC.NTZ R29, R29 ;  /* 0x0000001d001d7305 */ /* 0x010e30000020f100 */
[----:B-----5:R-:W1:Y:S01]  /*0750*/  F2I.TRUNC.NTZ R20, R20 ;  /* 0x0000001400147305 */ /* 0x020e62000020f100 */
[----:B0-----:R-:W-:-:S04]  /*0760*/  IADD3 R28, PT, PT, R24, R29, R28 ;  /* 0x0000001d181c7210 */ /* 0x001fc80007ffe01c */
[----:B-1----:R-:W-:Y:S01]  /*0770*/  IADD3 R22, PT, PT, R20, R21, R28 ;  /* 0x0000001514167210 */ /* 0x002fe20007ffe01c */
[----:B------:R-:W-:Y:S06]  /*0780*/  BRA.U UP1, `(.L_x_45) ;  /* 0xfffffff901d07547 */ /* 0x000fec000b83ffff */
.L_x_44:
[----:B------:R-:W-:Y:S05]  /*0790*/  BRA.U !UP0, `(.L_x_43) ;  /* 0x0000000508407547 */ /* 0x000fea000b800000 */
[----:B------:R-:W-:Y:S02]  /*07a0*/  UISETP.GE.U32.AND UP0, UPT, UR7, 0x8, UPT ;  /* 0x000000080700788c */ /* 0x000fe4000bf06070 */
[----:B------:R-:W-:-:S04]  /*07b0*/  ULOP3.LUT UR8, UR6, 0x7, URZ, 0xc0, !UPT ;  /* 0x0000000706087892 */ /* 0x000fc8000f8ec0ff */
[----:B------:R-:W-:-:S03]  /*07c0*/  UISETP.NE.AND UP1, UPT, UR8, URZ, UPT ;  /* 0x000000ff0800728c */ /* 0x000fc6000bf25270 */
[----:B------:R-:W-:Y:S08]  /*07d0*/  BRA.U !UP0, `(.L_x_46) ;  /* 0x0000000108987547 */ /* 0x000ff0000b800000 */
[----:B------:R-:W-:Y:S01]  /*07e0*/  IMAD R16, R3, UR4, R2 ;  /* 0x0000000403107c24 */ /* 0x000fe2000f8e0202 */
[----:B------:R-:W0:Y:S04]  /*07f0*/  LDC.64 R4, c[0x0][0x380] ;  /* 0x0000e000ff047b82 */ /* 0x000e280000000a00 */
[----:B------:R-:W-:-:S04]  /*0800*/  IADD3 R18, PT, PT, R16, R3, RZ ;  /* 0x0000000310127210 */ /* 0x000fc80007ffe0ff */
[----:B------:R-:W-:-:S04]  /*0810*/  IADD3 R10, PT, PT, R18, R3, RZ ;  /* 0x00000003120a7210 */ /* 0x000fc80007ffe0ff */
[----:B------:R-:W-:-:S04]  /*0820*/  IADD3 R12, PT, PT, R10, R3, RZ ;  /* 0x000000030a0c7210 */ /* 0x000fc80007ffe0ff */
[----:B------:R-:W-:-:S04]  /*0830*/  IADD3 R14, PT, PT, R12, R3, RZ ;  /* 0x000000030c0e7210 */ /* 0x000fc80007ffe0ff */
[----:B------:R-:W-:Y:S01]  /*0840*/  IADD3 R6, PT, PT, R14, R3, RZ ;  /* 0x000000030e067210 */ /* 0x000fe20007ffe0ff */
[----:B0-----:R-:W-:-:S04]  /*0850*/  IMAD.WIDE.U32 R16, R16, 0x4, R4 ;  /* 0x0000000410107825 */ /* 0x001fc800078e0004 */
[----:B------:R-:W-:Y:S01]  /*0860*/  IMAD.WIDE.U32 R18, R18, 0x4, R4 ;  /* 0x0000000412127825 */ /* 0x000fe200078e0004 */
[----:B------:R0:W2:Y:S03]  /*0870*/  LDG.E R8, desc[UR10][R16.64] ;  /* 0x0000000a10087981 */ /* 0x0000a6000c1e1900 */
[----:B------:R-:W-:Y:S01]  /*0880*/  IMAD.IADD R20, R6, 0x1, R3 ;  /* 0x0000000106147824 */ /* 0x000fe200078e0203 */
[----:B------:R2:W3:Y:S01]  /*0890*/  LDG.E R9, desc[UR10][R18.64] ;  /* 0x0000000a12097981 */ /* 0x0004e2000c1e1900 */
[----:B------:R-:W-:-:S04]  /*08a0*/  IMAD.WIDE.U32 R10, R10, 0x4, R4 ;  /* 0x000000040a0a7825 */ /* 0x000fc800078e0004 */
[--C-:B------:R-:W-:Y:S01]  /*08b0*/  IMAD.WIDE.U32 R12, R12, 0x4, R4.reuse ;  /* 0x000000040c0c7825 */ /* 0x100fe200078e0004 */
[----:B------:R-:W-:Y:S01]  /*08c0*/  IADD3 R21, PT, PT, R20, R3, RZ ;  /* 0x0000000314157210 */ /* 0x000fe20007ffe0ff */
[----:B------:R-:W4:Y:S02]  /*08d0*/  LDG.E R10, desc[UR10][R10.64] ;  /* 0x0000000a0a0a7981 */ /* 0x000f24000c1e1900 */
[--C-:B------:R-:W-:Y:S02]  /*08e0*/  IMAD.WIDE.U32 R14, R14, 0x4, R4.reuse ;  /* 0x000000040e0e7825 */ /* 0x100fe400078e0004 */
[----:B------:R-:W5:Y:S02]  /*08f0*/  LDG.E R12, desc[UR10][R12.64] ;  /* 0x0000000a0c0c7981 */ /* 0x000f64000c1e1900 */
[--C-:B------:R-:W-:Y:S02]  /*0900*/  IMAD.WIDE.U32 R6, R6, 0x4, R4.reuse ;  /* 0x0000000406067825 */ /* 0x100fe400078e0004 */
[----:B------:R-:W5:Y:S02]  /*0910*/  LDG.E R14, desc[UR10][R14.64] ;  /* 0x0000000a0e0e7981 */ /* 0x000f64000c1e1900 */
[----:B0-----:R-:W-:-:S02]  /*0920*/  IMAD.WIDE.U32 R16, R20, 0x4, R4 ;  /* 0x0000000414107825 */ /* 0x001fc400078e0004 */
[----:B------:R-:W5:Y:S02]  /*0930*/  LDG.E R6, desc[UR10][R6.64] ;  /* 0x0000000a06067981 */ /* 0x000f64000c1e1900 */
[----:B------:R-:W-:Y:S02]  /*0940*/  IMAD.WIDE.U32 R4, R21, 0x4, R4 ;  /* 0x0000000415047825 */ /* 0x000fe400078e0004 */
[----:B------:R-:W5:Y:S04]  /*0950*/  LDG.E R16, desc[UR10][R16.64] ;  /* 0x0000000a10107981 */ /* 0x000f68000c1e1900 */
[----:B------:R-:W5:Y:S01]  /*0960*/  LDG.E R4, desc[UR10][R4.64] ;  /* 0x0000000a04047981 */ /* 0x000f62000c1e1900 */
[----:B------:R-:W-:Y:S01]  /*0970*/  UIADD3 UR4, UPT, UPT, UR4, 0x8, URZ ;  /* 0x0000000804047890 */ /* 0x000fe2000fffe0ff */
[----:B--2---:R-:W-:Y:S08]  /*0980*/  F2I.TRUNC.NTZ R19, R8 ;  /* 0x0000000800137305 */ /* 0x004ff0000020f100 */
[----:B---3--:R-:W0:Y:S08]  /*0990*/  F2I.TRUNC.NTZ R9, R9 ;  /* 0x0000000900097305 */ /* 0x008e30000020f100 */
[----:B----4-:R-:W-:Y:S08]  /*09a0*/  F2I.TRUNC.NTZ R10, R10 ;  /* 0x0000000a000a7305 */ /* 0x010ff0000020f100 */
[----:B-----5:R-:W1:Y:S01]  /*09b0*/  F2I.TRUNC.NTZ R11, R12 ;  /* 0x0000000c000b7305 */ /* 0x020e62000020f100 */
[----:B0-----:R-:W-:-:S07]  /*09c0*/  IADD3 R19, PT, PT, R9, R19, R22 ;  /* 0x0000001309137210 */ /* 0x001fce0007ffe016 */
[----:B------:R-:W-:Y:S08]  /*09d0*/  F2I.TRUNC.NTZ R18, R14 ;  /* 0x0000000e00127305 */ /* 0x000ff0000020f100 */
[----:B------:R-:W0:Y:S01]  /*09e0*/  F2I.TRUNC.NTZ R13, R6 ;  /* 0x00000006000d7305 */ /* 0x000e22000020f100 */
[----:B-1----:R-:W-:-:S07]  /*09f0*/  IADD3 R11, PT, PT, R11, R10, R19 ;  /* 0x0000000a0b0b7210 */ /* 0x002fce0007ffe013 */
[----:B------:R-:W-:Y:S08]  /*0a00*/  F2I.TRUNC.NTZ R20, R16 ;  /* 0x0000001000147305 */ /* 0x000ff0000020f100 */
[----:B------:R-:W1:Y:S01]  /*0a10*/  F2I.TRUNC.NTZ R15, R4 ;  /* 0x00000004000f7305 */ /* 0x000e62000020f100 */
[----:B0-----:R-:W-:-:S04]  /*0a20*/  IADD3 R11, PT, PT, R13, R18, R11 ;  /* 0x000000120d0b7210 */ /* 0x001fc80007ffe00b */
[----:B-1----:R-:W-:-:S07]  /*0a30*/  IADD3 R22, PT, PT, R15, R20, R11 ;  /* 0x000000140f167210 */ /* 0x002fce0007ffe00b */
.L_x_46:
[----:B------:R-:W-:Y:S05]  /*0a40*/  BRA.U !UP1, `(.L_x_43) ;  /* 0x0000000109947547 */ /* 0x000fea000b800000 */
[----:B------:R-:W-:Y:S02]  /*0a50*/  UISETP.GE.U32.AND UP0, UPT, UR8, 0x4, UPT ;  /* 0x000000040800788c */ /* 0x000fe4000bf06070 */
[----:B------:R-:W-:-:S04]  /*0a60*/  ULOP3.LUT UR6, UR6, 0x3, URZ, 0xc0, !UPT ;  /* 0x0000000306067892 */ /* 0x000fc8000f8ec0ff */
[----:B------:R-:W-:-:S03]  /*0a70*/  UISETP.NE.AND UP1, UPT, UR6, URZ, UPT ;  /* 0x000000ff0600728c */ /* 0x000fc6000bf25270 */
[----:B------:R-:W-:Y:S08]  /*0a80*/  BRA.U !UP0, `(.L_x_47) ;  /* 0x0000000108507547 */ /* 0x000ff0000b800000 */
[----:B------:R-:W0:Y:S01]  /*0a90*/  LDC.64 R4, c[0x0][0x380] ;  /* 0x0000e000ff047b82 */ /* 0x000e220000000a00 */
[----:B------:R-:W-:-:S05]  /*0aa0*/  IMAD R6, R3, UR4, R2 ;  /* 0x0000000403067c24 */ /* 0x000fca000f8e0202 */
[----:B------:R-:W-:-:S04]  /*0ab0*/  IADD3 R8, PT, PT, R6, R3, RZ ;  /* 0x0000000306087210 */ /* 0x000fc80007ffe0ff */
[----:B------:R-:W-:-:S04]  /*0ac0*/  IADD3 R10, PT, PT, R8, R3, RZ ;  /* 0x00000003080a7210 */ /* 0x000fc80007ffe0ff */
[----:B------:R-:W-:Y:S01]  /*0ad0*/  IADD3 R13, PT, PT, R10, R3, RZ ;  /* 0x000000030a0d7210 */ /* 0x000fe20007ffe0ff */
[----:B0-----:R-:W-:-:S04]  /*0ae0*/  IMAD.WIDE.U32 R6, R6, 0x4, R4 ;  /* 0x0000000406067825 */ /* 0x001fc800078e0004 */
[--C-:B------:R-:W-:Y:S02]  /*0af0*/  IMAD.WIDE.U32 R8, R8, 0x4, R4.reuse ;  /* 0x0000000408087825 */ /* 0x100fe400078e0004 */
[----:B------:R-:W2:Y:S02]  /*0b00*/  LDG.E R6, desc[UR10][R6.64] ;  /* 0x0000000a06067981 */ /* 0x000ea4000c1e1900 */
[--C-:B------:R-:W-:Y:S02]  /*0b10*/  IMAD.WIDE.U32 R10, R10, 0x4, R4.reuse ;  /* 0x000000040a0a7825 */ /* 0x100fe400078e0004 */
[----:B------:R-:W3:Y:S02]  /*0b20*/  LDG.E R8, desc[UR10][R8.64] ;  /* 0x0000000a08087981 */ /* 0x000ee4000c1e1900 */
[----:B------:R-:W-:Y:S02]  /*0b30*/  IMAD.WIDE.U32 R4, R13, 0x4, R4 ;  /* 0x000000040d047825 */ /* 0x000fe400078e0004 */
[----:B------:R-:W4:Y:S04]  /*0b40*/  LDG.E R10, desc[UR10][R10.64] ;  /* 0x0000000a0a0a7981 */ /* 0x000f28000c1e1900 */
[----:B------:R-:W5:Y:S01]  /*0b50*/  LDG.E R4, desc[UR10][R4.64] ;  /* 0x0000000a04047981 */ /* 0x000f62000c1e1900 */
[----:B------:R-:W-:Y:S01]  /*0b60*/  UIADD3 UR4, UPT, UPT, UR4, 0x4, URZ ;  /* 0x0000000404047890 */ /* 0x000fe2000fffe0ff */
[----:B--2---:R-:W-:Y:S08]  /*0b70*/  F2I.TRUNC.NTZ R13, R6 ;  /* 0x00000006000d7305 */ /* 0x004ff0000020f100 */
[----:B---3--:R-:W0:Y:S08]  /*0b80*/  F2I.TRUNC.NTZ R12, R8 ;  /* 0x00000008000c7305 */ /* 0x008e30000020f100 */
[----:B----4-:R-:W-:Y:S08]  /*0b90*/  F2I.TRUNC.NTZ R15, R10 ;  /* 0x0000000a000f7305 */ /* 0x010ff0000020f100 */
[----:B-----5:R-:W1:Y:S01]  /*0ba0*/  F2I.TRUNC.NTZ R14, R4 ;  /* 0x00000004000e7305 */ /* 0x020e62000020f100 */
[----:B0-----:R-:W-:-:S04]  /*0bb0*/  IADD3 R12, PT, PT, R12, R13, R22 ;  /* 0x0000000d0c0c7210 */ /* 0x001fc80007ffe016 */
[----:B-1----:R-:W-:-:S07]  /*0bc0*/  IADD3 R22, PT, PT, R14, R15, R12 ;  /* 0x0000000f0e167210 */ /* 0x002fce0007ffe00c */
.L_x_47:
[----:B------:R-:W-:Y:S05]  /*0bd0*/  BRA.U !UP1, `(.L_x_43) ;  /* 0x0000000109307547 */ /* 0x000fea000b800000 */
[----:B------:R-:W0:Y:S01]  /*0be0*/  LDC.64 R6, c[0x0][0x380] ;  /* 0x0000e000ff067b82 */ /* 0x000e220000000a00 */
[----:B------:R-:W-:Y:S01]  /*0bf0*/  IMAD R0, R3, UR4, R0 ;  /* 0x0000000403007c24 */ /* 0x000fe2000f8e0200 */
[----:B------:R-:W-:-:S04]  /*0c00*/  UIADD3 UR6, UPT, UPT, -UR6, URZ, URZ ;  /* 0x000000ff06067290 */ /* 0x000fc8000fffe1ff */
[----:B------:R-:W-:-:S08]  /*0c10*/  IADD3 R0, PT, PT, R0, UR5, RZ ;  /* 0x0000000500007c10 */ /* 0x000fd0000fffe0ff */
.L_x_48:
[----:B0-----:R-:W-:-:S06]  /*0c20*/  IMAD.WIDE.U32 R4, R0, 0x4, R6 ;  /* 0x0000000400047825 */ /* 0x001fcc00078e0006 */
[----:B------:R-:W2:Y:S01]  /*0c30*/  LDG.E R4, desc[UR10][R4.64] ;  /* 0x0000000a04047981 */ /* 0x000ea2000c1e1900 */
[----:B------:R-:W-:Y:S01]  /*0c40*/  UIADD3 UR6, UPT, UPT, UR6, 0x1, URZ ;  /* 0x0000000106067890 */ /* 0x000fe2000fffe0ff */
[----:B------:R-:W-:-:S03]  /*0c50*/  IADD3 R0, PT, PT, R0, R3, RZ ;  /* 0x0000000300007210 */ /* 0x000fc60007ffe0ff */
[----:B------:R-:W-:Y:S01]  /*0c60*/  UISETP.NE.AND UP0, UPT, UR6, URZ, UPT ;  /* 0x000000ff0600728c */ /* 0x000fe2000bf05270 */
[----:B--2---:R-:W0:Y:S02]  /*0c70*/  F2I.TRUNC.NTZ R9, R4 ;  /* 0x0000000400097305 */ /* 0x004e24000020f100 */
[----:B0-----:R-:W-:-:S06]  /*0c80*/  IADD3 R22, PT, PT, R9, R22, RZ ;  /* 0x0000001609167210 */ /* 0x001fcc0007ffe0ff */
[----:B------:R-:W-:Y:S05]  /*0c90*/  BRA.U UP0, `(.L_x_48) ;  /* 0xfffffffd00e07547 */ /* 0x000fea000b83ffff */
.L_x_43:
[----:B------:R-:W0:Y:S02]  /*0ca0*/  LDC.64 R4, c[0x0][0x388] ;  /* 0x0000e200ff047b82 */ /* 0x000e240000000a00 */
[----:B0-----:R-:W-:-:S05]  /*0cb0*/  IMAD.WIDE.U32 R2, R2, 0x4, R4 ;  /* 0x0000000402027825 */ /* 0x001fca00078e0004 */
[----:B------:R-:W-:Y:S01]  /*0cc0*/  STG.E desc[UR10][R2.64], R22 ;  /* 0x0000001602007986 */ /* 0x000fe2000c10190a */
[----:B------:R-:W-:Y:S05]  /*0cd0*/  EXIT ;  /* 0x000000000000794d */ /* 0x000fea0003800000 */
.L_x_49:
        /* <DEDUP_REMOVED lines=10> */
.L_x_60:


//--------------------- .text._Z8calcFreqPiS_S_Pfiii --------------------------
	.section	.text._Z8calcFreqPiS_S_Pfiii,"ax",@progbits
	.align	128
        .global         _Z8calcFreqPiS_S_Pfiii
        .type           _Z8calcFreqPiS_S_Pfiii,@function
        .size           _Z8calcFreqPiS_S_Pfiii,(.L_x_61 - _Z8calcFreqPiS_S_Pfiii)
        .other          _Z8calcFreqPiS_S_Pfiii,@"STO_CUDA_ENTRY STV_DEFAULT"
_Z8calcFreqPiS_S_Pfiii:
.text._Z8calcFreqPiS_S_Pfiii:
[----:B------:R-:W-:Y:S08]  /*0000*/  LDC R1, c[0x0][0x37c] ;  /* 0x0000df00ff017b82 */ /* 0x000ff00000000800 */
[----:B------:R-:W-:Y:S01]  /*0010*/  S2UR UR4, SR_CTAID.X ;  /* 0x00000000000479c3 */ /* 0x000fe20000002500 */
[----:B------:R-:W0:Y:S01]  /*0020*/  S2R R5, SR_TID.X ;  /* 0x0000000000057919 */ /* 0x000e220000002100 */
[----:B------:R-:W1:Y:S01]  /*0030*/  LDCU UR5, c[0x0][0x374] ;  /* 0x00006e80ff0577ac */ /* 0x000e620008000800 */
[----:B------:R-:W2:Y:S05]  /*0040*/  LDCU UR6, c[0x0][0x378] ;  /* 0x00006f00ff0677ac */ /* 0x000eaa0008000800 */
[----:B------:R-:W1:Y:S01]  /*0050*/  S2UR UR7, SR_CTAID.Y ;  /* 0x00000000000779c3 */ /* 0x000e620000002600 */
[----:B------:R-:W3:Y:S07]  /*0060*/  LDCU.64 UR10, c[0x0][0x358] ;  /* 0x00006b00ff0a77ac */ /* 0x000eee0008000a00 */
[----:B------:R-:W2:Y:S08]  /*0070*/  S2UR UR8, SR_CTAID.Z ;  /* 0x00000000000879c3 */ /* 0x000eb00000002700 */
[----:B------:R-:W0:Y:S01]  /*0080*/  LDC R0, c[0x0][0x360] ;  /* 0x0000d800ff007b82 */ /* 0x000e220000000800 */
[----:B-1----:R-:W-:-:S07]  /*0090*/  UIMAD UR4, UR4, UR5, UR7 ;  /* 0x00000005040472a4 */ /* 0x002fce000f8e0207 */
[----:B------:R-:W1:Y:S01]  /*00a0*/  LDC.64 R2, c[0x0][0x380] ;  /* 0x0000e000ff027b82 */ /* 0x000e620000000a00 */
[----:B--2---:R-:W-:-:S06]  /*00b0*/  UIMAD UR4, UR4, UR6, UR8 ;  /* 0x00000006040472a4 */ /* 0x004fcc000f8e0208 */
[----:B0-----:R-:W-:-:S05]  /*00c0*/  IMAD R0, R0, UR4, R5 ;  /* 0x0000000400007c24 */ /* 0x001fca000f8e0205 */
[----:B------:R-:W0:Y:S01]  /*00d0*/  LDCU UR4, c[0x0][0x3a0] ;  /* 0x00007400ff0477ac */ /* 0x000e220008000800 */
[----:B-1----:R-:W-:-:S05]  /*00e0*/  IMAD.WIDE.U32 R2, R0, 0x4, R2 ;  /* 0x0000000400027825 */ /* 0x002fca00078e0002 */
[----:B---3--:R1:W5:Y:S01]  /*00f0*/  LDG.E R16, desc[UR10][R2.64] ;  /* 0x0000000a02107981 */ /* 0x008362000c1e1900 */
[----:B0-----:R-:W-:-:S06]  /*0100*/  UIADD3 UR4, UPT, UPT, UR4, -0x1, URZ ;  /* 0xffffffff04047890 */ /* 0x001fcc000fffe0ff */
[----:B------:R-:W-:-:S13]  /*0110*/  ISETP.GE.U32.AND P0, PT, R0, UR4, PT ;  /* 0x0000000400007c0c */ /* 0x000fda000bf06070 */
[----:B------:R1:W5:Y:S01]  /*0120*/  @!P0 LDG.E R17, desc[UR10][R2.64+0x4] ;  /* 0x0000040a02118981 */ /* 0x000362000c1e1900 */
[----:B------:R-:W-:Y:S04]  /*0130*/  BSSY.RECONVERGENT B0, `(.L_x_50) ;  /* 0x0000007000007945 */ /* 0x000fe80003800200 */
[----:B------:R-:W-:Y:S05]  /*0140*/  @!P0 BRA `(.L_x_51) ;  /* 0x0000000000148947 */ /* 0x000fea0003800000 */
[----:B------:R-:W-:-:S13]  /*0150*/  ISETP.NE.AND P0, PT, R0, UR4, PT ;  /* 0x0000000400007c0c */ /* 0x000fda000bf05270 */
[----:B------:R-:W-:Y:S05]  /*0160*/  @P0 EXIT ;  /* 0x000000000000094d */ /* 0x000fea0003800000 */
[----:B------:R-:W0:Y:S02]  /*0170*/  LDCU UR5, c[0x0][0x3a4] ;  /* 0x00007480ff0577ac */ /* 0x000e240008000800 */
[----:B0-----:R-:W-:-:S06]  /*0180*/  UIADD3 UR5, UPT, UPT, UR5, -0x1, URZ ;  /* 0xffffffff05057890 */ /* 0x001fcc000fffe0ff */
[----:B-----5:R-:W-:-:S07]  /*0190*/  MOV R17, UR5 ;  /* 0x0000000500117c02 */ /* 0x020fce0008000f00 */
.L_x_51:
[----:B------:R-:W-:Y:S05]  /*01a0*/  BSYNC.RECONVERGENT B0 ;  /* 0x0000000000007941 */ /* 0x000fea0003800200 */
.L_x_50:
[----:B-----5:R-:W-:-:S13]  /*01b0*/  ISETP.GE.AND P0, PT, R16, R17, PT ;  /* 0x000000111000720c */ /* 0x020fda0003f06270 */
[----:B------:R-:W-:Y:S05]  /*01c0*/  @P0 EXIT ;  /* 0x000000000000094d */ /* 0x000fea0003800000 */
[----:B-1----:R-:W-:Y:S01]  /*01d0*/  IADD3 R2, PT, PT, -R16, R17, RZ ;  /* 0x0000001110027210 */ /* 0x002fe20007ffe1ff */
[----:B------:R-:W0:Y:S01]  /*01e0*/  LDCU UR4, c[0x0][0x3a8] ;  /* 0x00007500ff0477ac */ /* 0x000e220008000800 */
[----:B------:R-:W-:Y:S02]  /*01f0*/  BSSY.RECONVERGENT B0, `(.L_x_52) ;  /* 0x0000016000007945 */ /* 0x000fe40003800200 */
[----:B------:R-:W-:Y:S02]  /*0200*/  LOP3.LUT P0, R3, R2, 0x3, RZ, 0xc0, !PT ;  /* 0x0000000302037812 */ /* 0x000fe4000780c0ff */
[----:B------:R-:W-:-:S11]  /*0210*/  MOV R2, R16 ;  /* 0x0000001000027202 */ /* 0x000fd60000000f00 */
[----:B------:R-:W-:Y:S05]  /*0220*/  @!P0 BRA `(.L_x_53) ;  /* 0x0000000000488947 */ /* 0x000fea0003800000 */
[----:B------:R-:W1:Y:S01]  /*0230*/  LDC.64 R4, c[0x0][0x390] ;  /* 0x0000e400ff047b82 */ /* 0x000e620000000a00 */
[----:B------:R-:W-:Y:S02]  /*0240*/  IADD3 R3, PT, PT, -R3, RZ, RZ ;  /* 0x000000ff03037210 */ /* 0x000fe40007ffe1ff */
[----:B------:R-:W-:-:S05]  /*0250*/  MOV R2, R16 ;  /* 0x0000001000027202 */ /* 0x000fca0000000f00 */
[----:B------:R-:W2:Y:S08]  /*0260*/  LDC.64 R6, c[0x0][0x398] ;  /* 0x0000e600ff067b82 */ /* 0x000eb00000000a00 */
[----:B------:R-:W3:Y:S02]  /*0270*/  LDC.64 R8, c[0x0][0x388] ;  /* 0x0000e200ff087b82 */ /* 0x000ee40000000a00 */
.L_x_54:
[----:B---3--:R-:W-:-:S06]  /*0280*/  IMAD.WIDE R10, R2, 0x4, R8 ;  /* 0x00000004020a7825 */ /* 0x008fcc00078e0208 */
[----:B------:R-:W1:Y:S02]  /*0290*/  LDG.E R11, desc[UR10][R10.64] ;  /* 0x0000000a0a0b7981 */ /* 0x000e64000c1e1900 */
[----:B-1----:R-:W-:-:S06]  /*02a0*/  IMAD.WIDE R12, R11, 0x4, R4 ;  /* 0x000000040b0c7825 */ /* 0x002fcc00078e0204 */
[----:B------:R-:W0:Y:S02]  /*02b0*/  LDG.E R13, desc[UR10][R12.64] ;  /* 0x0000000a0c0d7981 */ /* 0x000e24000c1e1900 */
[----:B0---4-:R-:W-:-:S04]  /*02c0*/  IMAD R15, R0, UR4, R13 ;  /* 0x00000004000f7c24 */ /* 0x011fc8000f8e020d */
[----:B--2---:R-:W-:-:S05]  /*02d0*/  IMAD.WIDE.U32 R14, R15, 0x4, R6 ;  /* 0x000000040f0e7825 */ /* 0x004fca00078e0006 */
[----:B------:R-:W2:Y:S01]  /*02e0*/  LDG.E R18, desc[UR10][R14.64] ;  /* 0x0000000a0e127981 */ /* 0x000ea2000c1e1900 */
[----:B------:R-:W-:Y:S02]  /*02f0*/  IADD3 R3, PT, PT, R3, 0x1, RZ ;  /* 0x0000000103037810 */ /* 0x000fe40007ffe0ff */
[----:B------:R-:W-:Y:S02]  /*0300*/  IADD3 R2, PT, PT, R2, 0x1, RZ ;  /* 0x0000000102027810 */ /* 0x000fe40007ffe0ff */
[----:B------:R-:W-:Y:S01]  /*0310*/  ISETP.NE.AND P0, PT, R3, RZ, PT ;  /* 0x000000ff0300720c */ /* 0x000fe20003f05270 */
[----:B--2---:R-:W-:-:S05]  /*0320*/  FADD R19, R18, 1 ;  /* 0x3f80000012137421 */ /* 0x004fca0000000000 */
[----:B------:R4:W-:Y:S07]  /*0330*/  STG.E desc[UR10][R14.64], R19 ;  /* 0x000000130e007986 */ /* 0x0009ee000c10190a */
[----:B------:R-:W-:Y:S05]  /*0340*/  @P0 BRA `(.L_x_54) ;  /* 0xfffffffc00cc0947 */ /* 0x000fea000383ffff */
.L_x_53:
[----:B0-----:R-:W-:Y:S05]  /*0350*/  BSYNC.RECONVERGENT B0 ;  /* 0x0000000000007941 */ /* 0x001fea0003800200 */
.L_x_52:
[----:B------:R-:W-:-:S04]  /*0360*/  IADD3 R3, PT, PT, R16, -R17, RZ ;  /* 0x8000001110037210 */ /* 0x000fc80007ffe0ff */
[----:B------:R-:W-:-:S13]  /*0370*/  ISETP.GT.U32.AND P0, PT, R3, -0x4, PT ;  /* 0xfffffffc0300780c */ /* 0x000fda0003f04070 */
[----:B------:R-:W-:Y:S05]  /*0380*/  @P0 EXIT ;  /* 0x000000000000094d */ /* 0x000fea0003800000 */
[----:B------:R-:W0:Y:S01]  /*0390*/  LDCU.64 UR4, c[0x0][0x388] ;  /* 0x00007100ff0477ac */ /* 0x000e220008000a00 */
[----:B------:R-:W-:Y:S01]  /*03a0*/  IADD3 R3, PT, PT, R2, -R17, RZ ;  /* 0x8000001102037210 */ /* 0x000fe20007ffe0ff */
[----:B------:R-:W1:Y:S01]  /*03b0*/  LDCU UR6, c[0x0][0x3a8] ;  /* 0x00007500ff0677ac */ /* 0x000e620008000800 */
[----:B0-----:R-:W-:-:S04]  /*03c0*/  UIADD3 UR4, UP0, UPT, UR4, 0x8, URZ ;  /* 0x0000000804047890 */ /* 0x001fc8000ff1e0ff */
[----:B-1----:R-:W-:-:S12]  /*03d0*/  UIADD3.X UR5, UPT, UPT, URZ, UR5, URZ, UP0, !UPT ;  /* 0x00000005ff057290 */ /* 0x002fd800087fe4ff */
.L_x_55:
[----:B------:R-:W-:Y:S01]  /*03e0*/  MOV R6, UR4 ;  /* 0x0000000400067c02 */ /* 0x000fe20008000f00 */
[----:B0-----:R-:W0:Y:S01]  /*03f0*/  LDC.64 R4, c[0x0][0x390] ;  /* 0x0000e400ff047b82 */ /* 0x001e220000000a00 */
[----:B------:R-:W-:-:S03]  /*0400*/  MOV R7, UR5 ;  /* 0x0000000500077c02 */ /* 0x000fc60008000f00 */
[----:B------:R-:W-:-:S04]  /*0410*/  IMAD.WIDE R6, R2, 0x4, R6 ;  /* 0x0000000402067825 */ /* 0x000fc800078e0206 */
[----:B------:R-:W1:Y:S01]  /*0420*/  LDC.64 R8, c[0x0][0x398] ;  /* 0x0000e600ff087b82 */ /* 0x000e620000000a00 */
[----:B------:R-:W0:Y:S02]  /*0430*/  LDG.E R11, desc[UR10][R6.64+-0x8] ;  /* 0xfffff80a060b7981 */ /* 0x000e24000c1e1900 */
[----:B0-----:R-:W-:-:S06]  /*0440*/  IMAD.WIDE R10, R11, 0x4, R4 ;  /* 0x000000040b0a7825 */ /* 0x001fcc00078e0204 */
[----:B------:R-:W2:Y:S02]  /*0450*/  LDG.E R11, desc[UR10][R10.64] ;  /* 0x0000000a0a0b7981 */ /* 0x000ea4000c1e1900 */
[----:B--2---:R-:W-:-:S04]  /*0460*/  IMAD R13, R0, UR6, R11 ;  /* 0x00000006000d7c24 */ /* 0x004fc8000f8e020b */
[----:B-1----:R-:W-:-:S05]  /*0470*/  IMAD.WIDE.U32 R12, R13, 0x4, R8 ;  /* 0x000000040d0c7825 */ /* 0x002fca00078e0008 */
[----:B----4-:R-:W2:Y:S02]  /*0480*/  LDG.E R14, desc[UR10][R12.64] ;  /* 0x0000000a0c0e7981 */ /* 0x010ea4000c1e1900 */
[----:B--2---:R-:W-:-:S05]  /*0490*/  FADD R19, R14, 1 ;  /* 0x3f8000000e137421 */ /* 0x004fca0000000000 */
[----:B------:R0:W-:Y:S04]  /*04a0*/  STG.E desc[UR10][R12.64], R19 ;  /* 0x000000130c007986 */ /* 0x0001e8000c10190a */
[----:B------:R-:W2:Y:S02]  /*04b0*/  LDG.E R15, desc[UR10][R6.64+-0x4] ;  /* 0xfffffc0a060f7981 */ /* 0x000ea4000c1e1900 */
[----:B--2---:R-:W-:-:S06]  /*04c0*/  IMAD.WIDE R14, R15, 0x4, R4 ;  /* 0x000000040f0e7825 */ /* 0x004fcc00078e0204 */
[----:B------:R-:W2:Y:S02]  /*04d0*/  LDG.E R15, desc[UR10][R14.64] ;  /* 0x0000000a0e0f7981 */ /* 0x000ea4000c1e1900 */
[----:B--2---:R-:W-:-:S04]  /*04e0*/  IMAD R17, R0, UR6, R15 ;  /* 0x0000000600117c24 */ /* 0x004fc8000f8e020f */
[----:B------:R-:W-:-:S05]  /*04f0*/  IMAD.WIDE.U32 R10, R17, 0x4, R8 ;  /* 0x00000004110a7825 */ /* 0x000fca00078e0008 */
[----:B------:R-:W2:Y:S02]  /*0500*/  LDG.E R16, desc[UR10][R10.64] ;  /* 0x0000000a0a107981 */ /* 0x000ea4000c1e1900 */
[----:B--2---:R-:W-:-:S05]  /*0510*/  FADD R21, R16, 1 ;  /* 0x3f80000010157421 */ /* 0x004fca0000000000 */
[----:B------:R1:W-:Y:S04]  /*0520*/  STG.E desc[UR10][R10.64], R21 ;  /* 0x000000150a007986 */ /* 0x0003e8000c10190a */
[----:B------:R-:W2:Y:S02]  /*0530*/  LDG.E R17, desc[UR10][R6.64] ;  /* 0x0000000a06117981 */ /* 0x000ea4000c1e1900 */
[----:B--2---:R-:W-:-:S06]  /*0540*/  IMAD.WIDE R16, R17, 0x4, R4 ;  /* 0x0000000411107825 */ /* 0x004fcc00078e0204 */
[----:B------:R-:W0:Y:S02]  /*0550*/  LDG.E R17, desc[UR10][R16.64] ;  /* 0x0000000a10117981 */ /* 0x000e24000c1e1900 */
[----:B0-----:R-:W-:-:S04]  /*0560*/  IMAD R13, R0, UR6, R17 ;  /* 0x00000006000d7c24 */ /* 0x001fc8000f8e0211 */
[----:B------:R-:W-:-:S05]  /*0570*/  IMAD.WIDE.U32 R12, R13, 0x4, R8 ;  /* 0x000000040d0c7825 */ /* 0x000fca00078e0008 */
[----:B------:R-:W2:Y:S02]  /*0580*/  LDG.E R14, desc[UR10][R12.64] ;  /* 0x0000000a0c0e7981 */ /* 0x000ea4000c1e1900 */
[----:B--2---:R-:W-:-:S05]  /*0590*/  FADD R15, R14, 1 ;  /* 0x3f8000000e0f7421 */ /* 0x004fca0000000000 */
[----:B------:R0:W-:Y:S04]  /*05a0*/  STG.E desc[UR10][R12.64], R15 ;  /* 0x0000000f0c007986 */ /* 0x0001e8000c10190a */
[----:B------:R-:W2:Y:S02]  /*05b0*/  LDG.E R19, desc[UR10][R6.64+0x4] ;  /* 0x0000040a06137981 */ /* 0x000ea4000c1e1900 */
[----:B--2---:R-:W-:-:S06]  /*05c0*/  IMAD.WIDE R4, R19, 0x4, R4 ;  /* 0x0000000413047825 */ /* 0x004fcc00078e0204 */
[----:B------:R-:W1:Y:S02]  /*05d0*/  LDG.E R5, desc[UR10][R4.64] ;  /* 0x0000000a04057981 */ /* 0x000e64000c1e1900 */
[----:B-1----:R-:W-:-:S04]  /*05e0*/  IMAD R11, R0, UR6, R5 ;  /* 0x00000006000b7c24 */ /* 0x002fc8000f8e0205 */
[----:B------:R-:W-:-:S05]  /*05f0*/  IMAD.WIDE.U32 R8, R11, 0x4, R8 ;  /* 0x000000040b087825 */ /* 0x000fca00078e0008 */
[----:B------:R-:W2:Y:S01]  /*0600*/  LDG.E R10, desc[UR10][R8.64] ;  /* 0x0000000a080a7981 */ /* 0x000ea2000c1e1900 */
[----:B------:R-:W-:Y:S02]  /*0610*/  IADD3 R3, PT, PT, R3, 0x4, RZ ;  /* 0x0000000403037810 */ /* 0x000fe40007ffe0ff */
[----:B------:R-:W-:Y:S02]  /*0620*/  IADD3 R2, PT, PT, R2, 0x4, RZ ;  /* 0x0000000402027810 */ /* 0x000fe40007ffe0ff */
[----:B------:R-:W-:Y:S01]  /*0630*/  ISETP.NE.AND P0, PT, R3, RZ, PT ;  /* 0x000000ff0300720c */ /* 0x000fe20003f05270 */
[----:B--2---:R-:W-:-:S05]  /*0640*/  FADD R11, R10, 1 ;  /* 0x3f8000000a0b7421 */ /* 0x004fca0000000000 */
[----:B------:R0:W-:Y:S07]  /*0650*/  STG.E desc[UR10][R8.64], R11 ;  /* 0x0000000b08007986 */ /* 0x0001ee000c10190a */
[----:B------:R-:W-:Y:S05]  /*0660*/  @P0 BRA `(.L_x_55) ;  /* 0xfffffffc005c0947 */ /* 0x000fea000383ffff */
[----:B------:R-:W-:Y:S05]  /*0670*/  EXIT ;  /* 0x000000000000794d */ /* 0x000fea0003800000 */
.L_x_56:
        /* <DEDUP_REMOVED lines=16> */
.L_x_61:


//--------------------- .nv.shared.reserved.0     --------------------------
	.section	.nv.shared.reserved.0,"aw",@nobits
	.weak		__nv_reservedSMEM_offset_0_alias
	.size		__nv_reservedSMEM_offset_0_alias, 0, 64
	.other		__nv_reservedSMEM_offset_0_alias,@"STO_CUDA_RESERVED_SHARED STV_DEFAULT"
__nv_reservedSMEM_offset_0_alias:
	.zero		0
	.zero		64


//--------------------- .nv.constant0._Z4testPfS_PiS0_iiiS0_S_ --------------------------
	.section	.nv.constant0._Z4testPfS_PiS0_iiiS0_S_,"a",@progbits
	.sectionflags	@""
	.align	4
.nv.constant0._Z4testPfS_PiS0_iiiS0_S_:
	.zero		960


//--------------------- .nv.constant0._Z5learnPfiiPii --------------------------
	.section	.nv.constant0._Z5learnPfiiPii,"a",@progbits
	.sectionflags	@""
	.align	4
.nv.constant0._Z5learnPfiiPii:
	.zero		924


//--------------------- .nv.constant0._Z22calcTotalTermsPerClassPfPiii --------------------------
	.section	.nv.constant0._Z22calcTotalTermsPerClassPfPiii,"a",@progbits
	.sectionflags	@""
	.align	4
.nv.constant0._Z22calcTotalTermsPerClassPfPiii:
	.zero		920


//--------------------- .nv.constant0._Z8calcFreqPiS_S_Pfiii --------------------------
	.section	.nv.constant0._Z8calcFreqPiS_S_Pfiii,"a",@progbits
	.sectionflags	@""
	.align	4
.nv.constant0._Z8calcFreqPiS_S_Pfiii:
	.zero		940


//--------------------- SYMBOLS --------------------------

	.type		.nv.reservedSmem.offset0,@object
	.size		.nv.reservedSmem.offset0,0x4
